// auto-generated by cutlass_sweep.gemm — config: {"arch": "sm_100", "cluster_m": 2, "cluster_n": 4, "dtype": "e4m3", "dtype_b": "e4m3", "layout": "nt", "stages": 0, "tile_k": 64, "tile_m": 64, "tile_n": 256}
#include "cutlass/cutlass.h"
#include "cutlass/gemm/collective/collective_builder.hpp"
#include "cutlass/gemm/device/gemm_universal_adapter.h"
#include "cutlass/gemm/kernel/gemm_universal.hpp"
#include "cutlass/epilogue/collective/collective_builder.hpp"

using ElemA = cutlass::float_e4m3_t;
using ElemB = cutlass::float_e4m3_t;
using ElemCD = cutlass::float_e4m3_t;
using Acc  = float;
using TileShape    = cute::Shape<cute::_64, cute::_256, cute::_64>;
using ClusterShape = cute::Shape<cute::_2, cute::_4, cute::_1>;

using CollectiveEpilogue = typename cutlass::epilogue::collective::CollectiveBuilder<
    cutlass::arch::Sm100, cutlass::arch::OpClassTensorOp,
    TileShape, ClusterShape,
    cutlass::epilogue::collective::EpilogueTileAuto,
    Acc, Acc,
    ElemCD, cutlass::layout::RowMajor, 128 / cutlass::sizeof_bits<ElemCD>::value,
    ElemCD, cutlass::layout::RowMajor, 128 / cutlass::sizeof_bits<ElemCD>::value,
    cutlass::epilogue::collective::EpilogueScheduleAuto
  >::CollectiveOp;

using CollectiveMainloop = typename cutlass::gemm::collective::CollectiveBuilder<
    cutlass::arch::Sm100, cutlass::arch::OpClassTensorOp,
    ElemA, cutlass::layout::RowMajor, 128 / cutlass::sizeof_bits<ElemA>::value,
    ElemB, cutlass::layout::ColumnMajor, 128 / cutlass::sizeof_bits<ElemB>::value,
    Acc,
    TileShape, ClusterShape,
    cutlass::gemm::collective::StageCountAutoCarveout<static_cast<int>(sizeof(typename CollectiveEpilogue::SharedStorage))>,
    cutlass::gemm::collective::KernelScheduleAuto
  >::CollectiveOp;

using GemmKernel = cutlass::gemm::kernel::GemmUniversal<
    cute::Shape<int,int,int,int>,
    CollectiveMainloop,
    CollectiveEpilogue
>;
using Gemm = cutlass::gemm::device::GemmUniversalAdapter<GemmKernel>;

// Force the device kernel symbol into the cubin without needing a host main.
auto* _anchor = &cutlass::device_kernel<GemmKernel>;


// ===== COMPILED SASS (sm_100a) =====

	.target	sm_100a

	.elftype	@"ET_EXEC"


//--------------------- .note.nv.tkinfo           --------------------------
	.section	.note.nv.tkinfo,"",@"SHT_NOTE"
	.sectionflags	@"SHF_NOTE_NV_TKINFO"
	.tkinfo
        /*0018*/ 	.word	0x00000002
        /*0030*/ 	.string	""
        /*0030*/ 	.string	"ptxas"
        /*0030*/ 	.string	"Cuda compilation tools, release 13.0, V13.0.88"
        /*0030*/ 	.string	"Build cuda_13.0.r13.0/compiler.36424714_0"
        /*0030*/ 	.string	"-arch sm_100a -m 64 "



//--------------------- .note.nv.cuinfo           --------------------------
	.section	.note.nv.cuinfo,"",@"SHT_NOTE"
	.sectionflags	@"SHF_NOTE_NV_CUINFO"
        /*0018*/ 	.short	0x0002
        /*001a*/ 	.short	0x0064
        /*001c*/ 	.short	0x0082
	.zero		2


//--------------------- .nv.info                  --------------------------
	.section	.nv.info,"",@"SHT_CUDA_INFO"
	.align	4


	//----- nvinfo : EIATTR_REGCOUNT
	.align		4
        /*0000*/ 	.byte	0x04, 0x2f
        /*0002*/ 	.short	(.L_20 - .L_19)
	.align		4
.L_19:
        /*0004*/ 	.word	index@(_ZN7cutlass13device_kernelINS_4gemm6kernel13GemmUniversalIN4cute5tupleIJiiiiEEENS1_10collective13CollectiveMmaINS1_35MainloopSm100TmaUmmaWarpSpecializedILi10ELi2ELi4ENS5_IJNS4_1CILi2EEENSA_ILi4EEENSA_ILi1EEEEEEEENS5_IJNSA_ILi64EEENSA_ILi256EEESG_EEENS_12float_e4m3_tENS5_IJlSD_lEEESJ_SK_NS4_8TiledMMAINS4_8MMA_AtomIJNS4_10MMA_TraitsINS4_19SM100_MMA_F8F6F4_SSEJSJ_SJ_fSG_SH_NS4_17integral_constantINS4_4UMMA5MajorELSR_0EEESS_NSP_INSQ_7ScaleInELST_0EEESU_EEEEEENS4_6LayoutINS5_IJSD_SD_SD_EEENS5_IJNSA_ILi0EEESZ_SZ_EEEEENS5_IJNS4_10UnderscoreES12_S12_EEEEENS4_23SM90_TMA_LOAD_MULTICASTENS4_14ComposedLayoutINS4_7SwizzleILi2ELi4ELi3EEENS4_18smem_ptr_flag_bitsILi8EEENSX_INS5_IJNSA_ILi8EEESG_EEENS5_IJSG_SD_EEEEEEEvNS4_8identityES15_S1F_vS1G_EENS_8epilogue10collective18CollectiveEpilogueINS1I_23Sm100TmaWarpSpecializedILi4ELi2ELi32ELb0ELb0EEEJSI_NS5_IJNSX_ISG_SD_EES1N_EEESJ_SK_SJ_SK_NS1I_6fusion15FusionCallbacksIS1M_NS1P_17LinearCombinationISJ_fSJ_fLNS_15FloatRoundStyleE2EEESI_S1O_JEEENS4_5SM1004TMEM4LOAD26SM100_TMEM_LOAD_16dp32b32xENS4_13SM90_TMA_LOADES1F_NS4_39AutoVectorizingCopyWithAssumedAlignmentILi128EEENS4_14SM90_TMA_STOREES1F_S21_S21_EEEvvEEEEvNT_6ParamsE)
        /*0008*/ 	.word	0x00000076


	//----- nvinfo : EIATTR_FRAME_SIZE
	.align		4
.L_20:
        /*000c*/ 	.byte	0x04, 0x11
        /*000e*/ 	.short	(.L_22 - .L_21)
	.align		4
.L_21:
        /*0010*/ 	.word	index@($__internal_2_$__cuda_sm10x_tcgen05_guardrail_trap_unallocated_columns_being_dealloced)
        /*0014*/ 	.word	0x00000000


	//----- nvinfo : EIATTR_FRAME_SIZE
	.align		4
.L_22:
        /*0018*/ 	.byte	0x04, 0x11
        /*001a*/ 	.short	(.L_24 - .L_23)
	.align		4
.L_23:
        /*001c*/ 	.word	index@($__internal_1_$__cuda_sm10x_tcgen05_guardrail_trap_phase_invalid_during_alloc)
        /*0020*/ 	.word	0x00000000


	//----- nvinfo : EIATTR_FRAME_SIZE
	.align		4
.L_24:
        /*0024*/ 	.byte	0x04, 0x11
        /*0026*/ 	.short	(.L_26 - .L_25)
	.align		4
.L_25:
        /*0028*/ 	.word	index@($__internal_0_$__cuda_sm10x_tcgen05_guardrail_trap_col_being_dealloced_not_returned_by_alloc)
        /*002c*/ 	.word	0x00000000


	//----- nvinfo : EIATTR_FRAME_SIZE
	.align		4
.L_26:
        /*0030*/ 	.byte	0x04, 0x11
        /*0032*/ 	.short	(.L_28 - .L_27)
	.align		4
.L_27:
        /*0034*/ 	.word	index@(_ZN7cutlass13device_kernelINS_4gemm6kernel13GemmUniversalIN4cute5tupleIJiiiiEEENS1_10collective13CollectiveMmaINS1_35MainloopSm100TmaUmmaWarpSpecializedILi10ELi2ELi4ENS5_IJNS4_1CILi2EEENSA_ILi4EEENSA_ILi1EEEEEEEENS5_IJNSA_ILi64EEENSA_ILi256EEESG_EEENS_12float_e4m3_tENS5_IJlSD_lEEESJ_SK_NS4_8TiledMMAINS4_8MMA_AtomIJNS4_10MMA_TraitsINS4_19SM100_MMA_F8F6F4_SSEJSJ_SJ_fSG_SH_NS4_17integral_constantINS4_4UMMA5MajorELSR_0EEESS_NSP_INSQ_7ScaleInELST_0EEESU_EEEEEENS4_6LayoutINS5_IJSD_SD_SD_EEENS5_IJNSA_ILi0EEESZ_SZ_EEEEENS5_IJNS4_10UnderscoreES12_S12_EEEEENS4_23SM90_TMA_LOAD_MULTICASTENS4_14ComposedLayoutINS4_7SwizzleILi2ELi4ELi3EEENS4_18smem_ptr_flag_bitsILi8EEENSX_INS5_IJNSA_ILi8EEESG_EEENS5_IJSG_SD_EEEEEEEvNS4_8identityES15_S1F_vS1G_EENS_8epilogue10collective18CollectiveEpilogueINS1I_23Sm100TmaWarpSpecializedILi4ELi2ELi32ELb0ELb0EEEJSI_NS5_IJNSX_ISG_SD_EES1N_EEESJ_SK_SJ_SK_NS1I_6fusion15FusionCallbacksIS1M_NS1P_17LinearCombinationISJ_fSJ_fLNS_15FloatRoundStyleE2EEESI_S1O_JEEENS4_5SM1004TMEM4LOAD26SM100_TMEM_LOAD_16dp32b32xENS4_13SM90_TMA_LOADES1F_NS4_39AutoVectorizingCopyWithAssumedAlignmentILi128EEENS4_14SM90_TMA_STOREES1F_S21_S21_EEEvvEEEEvNT_6ParamsE)
        /*0038*/ 	.word	0x00000000


	//----- nvinfo : EIATTR_MIN_STACK_SIZE
	.align		4
.L_28:
        /*003c*/ 	.byte	0x04, 0x12
        /*003e*/ 	.short	(.L_30 - .L_29)
	.align		4
.L_29:
        /*0040*/ 	.word	index@(_ZN7cutlass13device_kernelINS_4gemm6kernel13GemmUniversalIN4cute5tupleIJiiiiEEENS1_10collective13CollectiveMmaINS1_35MainloopSm100TmaUmmaWarpSpecializedILi10ELi2ELi4ENS5_IJNS4_1CILi2EEENSA_ILi4EEENSA_ILi1EEEEEEEENS5_IJNSA_ILi64EEENSA_ILi256EEESG_EEENS_12float_e4m3_tENS5_IJlSD_lEEESJ_SK_NS4_8TiledMMAINS4_8MMA_AtomIJNS4_10MMA_TraitsINS4_19SM100_MMA_F8F6F4_SSEJSJ_SJ_fSG_SH_NS4_17integral_constantINS4_4UMMA5MajorELSR_0EEESS_NSP_INSQ_7ScaleInELST_0EEESU_EEEEEENS4_6LayoutINS5_IJSD_SD_SD_EEENS5_IJNSA_ILi0EEESZ_SZ_EEEEENS5_IJNS4_10UnderscoreES12_S12_EEEEENS4_23SM90_TMA_LOAD_MULTICASTENS4_14ComposedLayoutINS4_7SwizzleILi2ELi4ELi3EEENS4_18smem_ptr_flag_bitsILi8EEENSX_INS5_IJNSA_ILi8EEESG_EEENS5_IJSG_SD_EEEEEEEvNS4_8identityES15_S1F_vS1G_EENS_8epilogue10collective18CollectiveEpilogueINS1I_23Sm100TmaWarpSpecializedILi4ELi2ELi32ELb0ELb0EEEJSI_NS5_IJNSX_ISG_SD_EES1N_EEESJ_SK_SJ_SK_NS1I_6fusion15FusionCallbacksIS1M_NS1P_17LinearCombinationISJ_fSJ_fLNS_15FloatRoundStyleE2EEESI_S1O_JEEENS4_5SM1004TMEM4LOAD26SM100_TMEM_LOAD_16dp32b32xENS4_13SM90_TMA_LOADES1F_NS4_39AutoVectorizingCopyWithAssumedAlignmentILi128EEENS4_14SM90_TMA_STOREES1F_S21_S21_EEEvvEEEEvNT_6ParamsE)
        /*0044*/ 	.word	0x00000000
.L_30:


//--------------------- .nv.compat                --------------------------
	.section	.nv.compat,"",@"SHT_CUDA_COMPAT_INFO"
	.align	4
        /*0000*/ 	.byte	0x02, 0x09, 0x01, 0x00, 0x02, 0x02, 0x02, 0x00, 0x02, 0x05, 0x05, 0x00, 0x03, 0x07, 0x01, 0x01
        /*0010*/ 	.byte	0x02, 0x03, 0x01, 0x00, 0x02, 0x06, 0x01, 0x00, 0x04, 0x0b, 0x08, 0x00, 0x09, 0x00, 0x00, 0x00
        /*0020*/ 	.byte	0x00, 0x00, 0x00, 0x00


//--------------------- .nv.info._ZN7cutlass13device_kernelINS_4gemm6kernel13GemmUniversalIN4cute5tupleIJiiiiEEENS1_10collective13CollectiveMmaINS1_35MainloopSm100TmaUmmaWarpSpecializedILi10ELi2ELi4ENS5_IJNS4_1CILi2EEENSA_ILi4EEENSA_ILi1EEEEEEEENS5_IJNSA_ILi64EEENSA_ILi256EEESG_EEENS_12float_e4m3_tENS5_IJlSD_lEEESJ_SK_NS4_8TiledMMAINS4_8MMA_AtomIJNS4_10MMA_TraitsINS4_19SM100_MMA_F8F6F4_SSEJSJ_SJ_fSG_SH_NS4_17integral_constantINS4_4UMMA5MajorELSR_0EEESS_NSP_INSQ_7ScaleInELST_0EEESU_EEEEEENS4_6LayoutINS5_IJSD_SD_SD_EEENS5_IJNSA_ILi0EEESZ_SZ_EEEEENS5_IJNS4_10UnderscoreES12_S12_EEEEENS4_23SM90_TMA_LOAD_MULTICASTENS4_14ComposedLayoutINS4_7SwizzleILi2ELi4ELi3EEENS4_18smem_ptr_flag_bitsILi8EEENSX_INS5_IJNSA_ILi8EEESG_EEENS5_IJSG_SD_EEEEEEEvNS4_8identityES15_S1F_vS1G_EENS_8epilogue10collective18CollectiveEpilogueINS1I_23Sm100TmaWarpSpecializedILi4ELi2ELi32ELb0ELb0EEEJSI_NS5_IJNSX_ISG_SD_EES1N_EEESJ_SK_SJ_SK_NS1I_6fusion15FusionCallbacksIS1M_NS1P_17LinearCombinationISJ_fSJ_fLNS_15FloatRoundStyleE2EEESI_S1O_JEEENS4_5SM1004TMEM4LOAD26SM100_TMEM_LOAD_16dp32b32xENS4_13SM90_TMA_LOADES1F_NS4_39AutoVectorizingCopyWithAssumedAlignmentILi128EEENS4_14SM90_TMA_STOREES1F_S21_S21_EEEvvEEEEvNT_6ParamsE --------------------------
	.section	.nv.info._ZN7cutlass13device_kernelINS_4gemm6kernel13GemmUniversalIN4cute5tupleIJiiiiEEENS1_10collective13CollectiveMmaINS1_35MainloopSm100TmaUmmaWarpSpecializedILi10ELi2ELi4ENS5_IJNS4_1CILi2EEENSA_ILi4EEENSA_ILi1EEEEEEEENS5_IJNSA_ILi64EEENSA_ILi256EEESG_EEENS_12float_e4m3_tENS5_IJlSD_lEEESJ_SK_NS4_8TiledMMAINS4_8MMA_AtomIJNS4_10MMA_TraitsINS4_19SM100_MMA_F8F6F4_SSEJSJ_SJ_fSG_SH_NS4_17integral_constantINS4_4UMMA5MajorELSR_0EEESS_NSP_INSQ_7ScaleInELST_0EEESU_EEEEEENS4_6LayoutINS5_IJSD_SD_SD_EEENS5_IJNSA_ILi0EEESZ_SZ_EEEEENS5_IJNS4_10UnderscoreES12_S12_EEEEENS4_23SM90_TMA_LOAD_MULTICASTENS4_14ComposedLayoutINS4_7SwizzleILi2ELi4ELi3EEENS4_18smem_ptr_flag_bitsILi8EEENSX_INS5_IJNSA_ILi8EEESG_EEENS5_IJSG_SD_EEEEEEEvNS4_8identityES15_S1F_vS1G_EENS_8epilogue10collective18CollectiveEpilogueINS1I_23Sm100TmaWarpSpecializedILi4ELi2ELi32ELb0ELb0EEEJSI_NS5_IJNSX_ISG_SD_EES1N_EEESJ_SK_SJ_SK_NS1I_6fusion15FusionCallbacksIS1M_NS1P_17LinearCombinationISJ_fSJ_fLNS_15FloatRoundStyleE2EEESI_S1O_JEEENS4_5SM1004TMEM4LOAD26SM100_TMEM_LOAD_16dp32b32xENS4_13SM90_TMA_LOADES1F_NS4_39AutoVectorizingCopyWithAssumedAlignmentILi128EEENS4_14SM90_TMA_STOREES1F_S21_S21_EEEvvEEEEvNT_6ParamsE,"",@"SHT_CUDA_INFO"
	.sectionflags	@""
	.align	4


	//----- nvinfo : EIATTR_CUDA_API_VERSION
	.align		4
        /*0000*/ 	.byte	0x04, 0x37
        /*0002*/ 	.short	(.L_32 - .L_31)
.L_31:
        /*0004*/ 	.word	0x00000082


	//----- nvinfo : EIATTR_KPARAM_INFO
	.align		4
.L_32:
        /*0008*/ 	.byte	0x04, 0x17
        /*000a*/ 	.short	(.L_34 - .L_33)
.L_33:
        /*000c*/ 	.word	0x00000000
        /*0010*/ 	.short	0x0000
        /*0012*/ 	.short	0x0000
        /*0014*/ 	.byte	0x00, 0xf0, 0x01, 0x20


	//----- nvinfo : EIATTR_AT_ENTRY_FRAGMENTS
	.align		4
.L_34:
        /*0018*/ 	.byte	0x04, 0x4f
        /*001a*/ 	.short	(.L_36 - .L_35)


	//   ....[0]....
.L_35:
        /*001c*/ 	.word	0x00000006


	//----- nvinfo : EIATTR_RESERVED_SMEM_USED
	.align		4
.L_36:
        /*0020*/ 	.byte	0x01, 0x41
	.zero		2


	//----- nvinfo : EIATTR_SPARSE_MMA_MASK
	.align		4
        /*0024*/ 	.byte	0x03, 0x50
        /*0026*/ 	.short	0x0000


	//----- nvinfo : EIATTR_TCGEN05_1CTA_USED
	.align		4
        /*0028*/ 	.byte	0x01, 0x51
	.zero		2


	//----- nvinfo : EIATTR_MAXREG_COUNT
	.align		4
        /*002c*/ 	.byte	0x03, 0x1b
        /*002e*/ 	.short	0x00ff


	//----- nvinfo : EIATTR_NUM_BARRIERS
	.align		4
        /*0030*/ 	.byte	0x02, 0x4c
        /*0032*/ 	.byte	0x07
	.zero		1


	//----- nvinfo : EIATTR_EXTERNS
	.align		4
        /*0034*/ 	.byte	0x04, 0x0f
        /*0036*/ 	.short	(.L_38 - .L_37)


	//   ....[0]....
	.align		4
.L_37:
        /*0038*/ 	.word	index@(__assertfail)


	//----- nvinfo : EIATTR_MERCURY_ISA_VERSION
	.align		4
.L_38:
        /*003c*/ 	.byte	0x03, 0x5f
        /*003e*/ 	.short	0x0101


	//----- nvinfo : EIATTR_INT_WARP_WIDE_INSTR_OFFSETS
	.align		4
        /*0040*/ 	.byte	0x04, 0x31
        /*0042*/ 	.short	(.L_40 - .L_39)


	//   ....[0]....
.L_39:
        /*0044*/ 	.word	0x00004260


	//   ....[1]....
        /*0048*/ 	.word	0x00004280


	//   ....[2]....
        /*004c*/ 	.word	0x000042b0


	//   ....[3]....
        /*0050*/ 	.word	0x00004e30


	//   ....[4]....
        /*0054*/ 	.word	0x00004ea0


	//   ....[5]....
        /*0058*/ 	.word	0x00004f70


	//   ....[6]....
        /*005c*/ 	.word	0x00004ff0


	//   ....[7]....
        /*0060*/ 	.word	0x000050e0


	//   ....[8]....
        /*0064*/ 	.word	0x00005160


	//   ....[9]....
        /*0068*/ 	.word	0x00005240


	//   ....[10]....
        /*006c*/ 	.word	0x000052f0


	//----- nvinfo : EIATTR_COOP_GROUP_MASK_REGIDS
	.align		4
.L_40:
        /*0070*/ 	.byte	0x04, 0x29
        /*0072*/ 	.short	(.L_42 - .L_41)


	//   ....[0]....
.L_41:
        /*0074*/ 	.word	0xffffffff


	//   ....[1]....
        /*0078*/ 	.word	0xffffffff


	//   ....[2]....
        /*007c*/ 	.word	0xffffffff


	//   ....[3]....
        /*0080*/ 	.word	0xffffffff


	//   ....[4]....
        /*0084*/ 	.word	0xffffffff


	//   ....[5]....
        /*0088*/ 	.word	0xffffffff


	//   ....[6]....
        /*008c*/ 	.word	0xffffffff


	//   ....[7]....
        /*0090*/ 	.word	0xffffffff


	//   ....[8]....
        /*0094*/ 	.word	0xffffffff


	//   ....[9]....
        /*0098*/ 	.word	0xffffffff


	//   ....[10]....
        /*009c*/ 	.word	0xffffffff


	//   ....[11]....
        /*00a0*/ 	.word	0xffffffff


	//   ....[12]....
        /*00a4*/ 	.word	0xffffffff


	//   ....[13]....
        /*00a8*/ 	.word	0xffffffff


	//----- nvinfo : EIATTR_COOP_GROUP_INSTR_OFFSETS
	.align		4
.L_42:
        /*00ac*/ 	.byte	0x04, 0x28
        /*00ae*/ 	.short	(.L_44 - .L_43)


	//   ....[0]....
.L_43:
        /*00b0*/ 	.word	0x00000080


	//   ....[1]....
        /*00b4*/ 	.word	0x000004e0


	//   ....[2]....
        /*00b8*/ 	.word	0x00000780


	//   ....[3]....
        /*00bc*/ 	.word	0x00000920


	//   ....[4]....
        /*00c0*/ 	.word	0x00000a20


	//   ....[5]....
        /*00c4*/ 	.word	0x00000b90


	//   ....[6]....
        /*00c8*/ 	.word	0x00000d30


	//   ....[7]....
        /*00cc*/ 	.word	0x00000ee0


	//   ....[8]....
        /*00d0*/ 	.word	0x00002300


	//   ....[9]....
        /*00d4*/ 	.word	0x00003530


	//   ....[10]....
        /*00d8*/ 	.word	0x00003740


	//   ....[11]....
        /*00dc*/ 	.word	0x00003770


	//   ....[12]....
        /*00e0*/ 	.word	0x00004140


	//   ....[13]....
        /*00e4*/ 	.word	0x00004370


	//----- nvinfo : EIATTR_VRC_CTA_INIT_COUNT
	.align		4
.L_44:
        /*00e8*/ 	.byte	0x02, 0x4a
        /*00ea*/ 	.byte	0x80
	.zero		1


	//----- nvinfo : EIATTR_SYSCALL_OFFSETS
	.align		4
        /*00ec*/ 	.byte	0x04, 0x46
        /*00ee*/ 	.short	(.L_46 - .L_45)


	//   ....[0]....
.L_45:
        /*00f0*/ 	.word	0x00005f60


	//   ....[1]....
        /*00f4*/ 	.word	0x000060a0


	//   ....[2]....
        /*00f8*/ 	.word	0x00006890


	//   ....[3]....
        /*00fc*/ 	.word	0x00007620


	//   ....[4]....
        /*0100*/ 	.word	0x00008370


	//   ....[5]....
        /*0104*/ 	.word	0x000090f0


	//----- nvinfo : EIATTR_MBARRIER_INSTR_OFFSETS
	.align		4
.L_46:
        /*0108*/ 	.byte	0x04, 0x39
        /*010a*/ 	.short	(.L_48 - .L_47)


	//   ....[0]....
.L_47:
        /*010c*/ 	.word	0x00000620
        /*0110*/ 	.word	0x000000ff
        /*0114*/ 	.word	0x00000000
        /*0118*/ 	.short	0x0100
        /*011a*/ 	.byte	0x04
	.zero		1


	//   ....[1]....
        /*011c*/ 	.word	0x00000630
        /*0120*/ 	.word	0x000000ff
        /*0124*/ 	.word	0x00000050
        /*0128*/ 	.short	0x0100
        /*012a*/ 	.byte	0x04
	.zero		1


	//   ....[2]....
        /*012c*/ 	.word	0x00000640
        /*0130*/ 	.word	0x000000ff
        /*0134*/ 	.word	0x00000008
        /*0138*/ 	.short	0x0100
        /*013a*/ 	.byte	0x04
	.zero		1


	//   ....[3]....
        /*013c*/ 	.word	0x00000650
        /*0140*/ 	.word	0x000000ff
        /*0144*/ 	.word	0x00000058
        /*0148*/ 	.short	0x0100
        /*014a*/ 	.byte	0x04
	.zero		1


	//   ....[4]....
        /*014c*/ 	.word	0x00000660
        /*0150*/ 	.word	0x000000ff
        /*0154*/ 	.word	0x00000010
        /*0158*/ 	.short	0x0100
        /*015a*/ 	.byte	0x04
	.zero		1


	//   ....[5]....
        /*015c*/ 	.word	0x00000670
        /*0160*/ 	.word	0x000000ff
        /*0164*/ 	.word	0x00000060
        /*0168*/ 	.short	0x0100
        /*016a*/ 	.byte	0x04
	.zero		1


	//   ....[6]....
        /*016c*/ 	.word	0x00000680
        /*0170*/ 	.word	0x000000ff
        /*0174*/ 	.word	0x00000018
        /*0178*/ 	.short	0x0100
        /*017a*/ 	.byte	0x04
	.zero		1


	//   ....[7]....
        /*017c*/ 	.word	0x00000690
        /*0180*/ 	.word	0x000000ff
        /*0184*/ 	.word	0x00000068
        /*0188*/ 	.short	0x0100
        /*018a*/ 	.byte	0x04
	.zero		1


	//   ....[8]....
        /*018c*/ 	.word	0x000006a0
        /*0190*/ 	.word	0x000000ff
        /*0194*/ 	.word	0x00000020
        /*0198*/ 	.short	0x0100
        /*019a*/ 	.byte	0x04
	.zero		1


	//   ....[9]....
        /*019c*/ 	.word	0x000006b0
        /*01a0*/ 	.word	0x000000ff
        /*01a4*/ 	.word	0x00000070
        /*01a8*/ 	.short	0x0100
        /*01aa*/ 	.byte	0x04
	.zero		1


	//   ....[10]....
        /*01ac*/ 	.word	0x000006c0
        /*01b0*/ 	.word	0x000000ff
        /*01b4*/ 	.word	0x00000028
        /*01b8*/ 	.short	0x0100
        /*01ba*/ 	.byte	0x04
	.zero		1


	//   ....[11]....
        /*01bc*/ 	.word	0x000006d0
        /*01c0*/ 	.word	0x000000ff
        /*01c4*/ 	.word	0x00000078
        /*01c8*/ 	.short	0x0100
        /*01ca*/ 	.byte	0x04
	.zero		1


	//   ....[12]....
        /*01cc*/ 	.word	0x000006e0
        /*01d0*/ 	.word	0x000000ff
        /*01d4*/ 	.word	0x00000030
        /*01d8*/ 	.short	0x0100
        /*01da*/ 	.byte	0x04
	.zero		1


	//   ....[13]....
        /*01dc*/ 	.word	0x000006f0
        /*01e0*/ 	.word	0x000000ff
        /*01e4*/ 	.word	0x00000080
        /*01e8*/ 	.short	0x0100
        /*01ea*/ 	.byte	0x04
	.zero		1


	//   ....[14]....
        /*01ec*/ 	.word	0x00000700
        /*01f0*/ 	.word	0x000000ff
        /*01f4*/ 	.word	0x00000038
        /*01f8*/ 	.short	0x0100
        /*01fa*/ 	.byte	0x04
	.zero		1


	//   ....[15]....
        /*01fc*/ 	.word	0x00000710
        /*0200*/ 	.word	0x000000ff
        /*0204*/ 	.word	0x00000088
        /*0208*/ 	.short	0x0100
        /*020a*/ 	.byte	0x04
	.zero		1


	//   ....[16]....
        /*020c*/ 	.word	0x00000720
        /*0210*/ 	.word	0x000000ff
        /*0214*/ 	.word	0x00000040
        /*0218*/ 	.short	0x0100
        /*021a*/ 	.byte	0x04
	.zero		1


	//   ....[17]....
        /*021c*/ 	.word	0x00000730
        /*0220*/ 	.word	0x000000ff
        /*0224*/ 	.word	0x00000090
        /*0228*/ 	.short	0x0100
        /*022a*/ 	.byte	0x04
	.zero		1


	//   ....[18]....
        /*022c*/ 	.word	0x00000740
        /*0230*/ 	.word	0x000000ff
        /*0234*/ 	.word	0x00000048
        /*0238*/ 	.short	0x0100
        /*023a*/ 	.byte	0x04
	.zero		1


	//   ....[19]....
        /*023c*/ 	.word	0x00000750
        /*0240*/ 	.word	0x000000ff
        /*0244*/ 	.word	0x00000098
        /*0248*/ 	.short	0x0100
        /*024a*/ 	.byte	0x04
	.zero		1


	//   ....[20]....
        /*024c*/ 	.word	0x00000890
        /*0250*/ 	.word	0x000000ff
        /*0254*/ 	.word	0x000000a0
        /*0258*/ 	.short	0x0100
        /*025a*/ 	.byte	0x04
	.zero		1


	//   ....[21]....
        /*025c*/ 	.word	0x000008a0
        /*0260*/ 	.word	0x000000ff
        /*0264*/ 	.word	0x000000c0
        /*0268*/ 	.short	0x0100
        /*026a*/ 	.byte	0x04
	.zero		1


	//   ....[22]....
        /*026c*/ 	.word	0x000008b0
        /*0270*/ 	.word	0x000000ff
        /*0274*/ 	.word	0x000000a8
        /*0278*/ 	.short	0x0100
        /*027a*/ 	.byte	0x04
	.zero		1


	//   ....[23]....
        /*027c*/ 	.word	0x000008c0
        /*0280*/ 	.word	0x000000ff
        /*0284*/ 	.word	0x000000c8
        /*0288*/ 	.short	0x0100
        /*028a*/ 	.byte	0x04
	.zero		1


	//   ....[24]....
        /*028c*/ 	.word	0x000008d0
        /*0290*/ 	.word	0x000000ff
        /*0294*/ 	.word	0x000000b0
        /*0298*/ 	.short	0x0100
        /*029a*/ 	.byte	0x04
	.zero		1


	//   ....[25]....
        /*029c*/ 	.word	0x000008e0
        /*02a0*/ 	.word	0x000000ff
        /*02a4*/ 	.word	0x000000d0
        /*02a8*/ 	.short	0x0100
        /*02aa*/ 	.byte	0x04
	.zero		1


	//   ....[26]....
        /*02ac*/ 	.word	0x000008f0
        /*02b0*/ 	.word	0x000000ff
        /*02b4*/ 	.word	0x000000b8
        /*02b8*/ 	.short	0x0100
        /*02ba*/ 	.byte	0x04
	.zero		1


	//   ....[27]....
        /*02bc*/ 	.word	0x00000900
        /*02c0*/ 	.word	0x000000ff
        /*02c4*/ 	.word	0x000000d8
        /*02c8*/ 	.short	0x0100
        /*02ca*/ 	.byte	0x04
	.zero		1


	//   ....[28]....
        /*02cc*/ 	.word	0x000009f0
        /*02d0*/ 	.word	0x000000ff
        /*02d4*/ 	.word	0x000000e0
        /*02d8*/ 	.short	0x0100
        /*02da*/ 	.byte	0x06
	.zero		1


	//   ....[29]....
        /*02dc*/ 	.word	0x00000a00
        /*02e0*/ 	.word	0x000000ff
        /*02e4*/ 	.word	0x000000e8
        /*02e8*/ 	.short	0x0100
        /*02ea*/ 	.byte	0x06
	.zero		1


	//   ....[30]....
        /*02ec*/ 	.word	0x00000b40
        /*02f0*/ 	.word	0x000000ff
        /*02f4*/ 	.word	0x000000f0
        /*02f8*/ 	.short	0x0100
        /*02fa*/ 	.byte	0x06
	.zero		1


	//   ....[31]....
        /*02fc*/ 	.word	0x00000b50
        /*0300*/ 	.word	0x000000ff
        /*0304*/ 	.word	0x00000100
        /*0308*/ 	.short	0x0100
        /*030a*/ 	.byte	0x06
	.zero		1


	//   ....[32]....
        /*030c*/ 	.word	0x00000b60
        /*0310*/ 	.word	0x000000ff
        /*0314*/ 	.word	0x000000f8
        /*0318*/ 	.short	0x0100
        /*031a*/ 	.byte	0x06
	.zero		1


	//   ....[33]....
        /*031c*/ 	.word	0x00000b70
        /*0320*/ 	.word	0x000000ff
        /*0324*/ 	.word	0x00000108
        /*0328*/ 	.short	0x0100
        /*032a*/ 	.byte	0x06
	.zero		1


	//   ....[34]....
        /*032c*/ 	.word	0x00000ca0
        /*0330*/ 	.word	0x000000ff
        /*0334*/ 	.word	0x00000110
        /*0338*/ 	.short	0x0100
        /*033a*/ 	.byte	0x04
	.zero		1


	//   ....[35]....
        /*033c*/ 	.word	0x00000cb0
        /*0340*/ 	.word	0x000000ff
        /*0344*/ 	.word	0x00000130
        /*0348*/ 	.short	0x0100
        /*034a*/ 	.byte	0x04
	.zero		1


	//   ....[36]....
        /*034c*/ 	.word	0x00000cc0
        /*0350*/ 	.word	0x000000ff
        /*0354*/ 	.word	0x00000118
        /*0358*/ 	.short	0x0100
        /*035a*/ 	.byte	0x04
	.zero		1


	//   ....[37]....
        /*035c*/ 	.word	0x00000cd0
        /*0360*/ 	.word	0x000000ff
        /*0364*/ 	.word	0x00000138
        /*0368*/ 	.short	0x0100
        /*036a*/ 	.byte	0x04
	.zero		1


	//   ....[38]....
        /*036c*/ 	.word	0x00000ce0
        /*0370*/ 	.word	0x000000ff
        /*0374*/ 	.word	0x00000120
        /*0378*/ 	.short	0x0100
        /*037a*/ 	.byte	0x04
	.zero		1


	//   ....[39]....
        /*037c*/ 	.word	0x00000cf0
        /*0380*/ 	.word	0x000000ff
        /*0384*/ 	.word	0x00000140
        /*0388*/ 	.short	0x0100
        /*038a*/ 	.byte	0x04
	.zero		1


	//   ....[40]....
        /*038c*/ 	.word	0x00000d00
        /*0390*/ 	.word	0x000000ff
        /*0394*/ 	.word	0x00000128
        /*0398*/ 	.short	0x0100
        /*039a*/ 	.byte	0x04
	.zero		1


	//   ....[41]....
        /*039c*/ 	.word	0x00000d10
        /*03a0*/ 	.word	0x000000ff
        /*03a4*/ 	.word	0x00000148
        /*03a8*/ 	.short	0x0100
        /*03aa*/ 	.byte	0x04
	.zero		1


	//   ....[42]....
        /*03ac*/ 	.word	0x00000e00
        /*03b0*/ 	.word	0x000000ff
        /*03b4*/ 	.word	0x00000150
        /*03b8*/ 	.short	0x0100
        /*03ba*/ 	.byte	0x04
	.zero		1


	//   ....[43]....
        /*03bc*/ 	.word	0x00000e10
        /*03c0*/ 	.word	0x000000ff
        /*03c4*/ 	.word	0x00000160
        /*03c8*/ 	.short	0x0100
        /*03ca*/ 	.byte	0x04
	.zero		1


	//   ....[44]....
        /*03cc*/ 	.word	0x00000e20
        /*03d0*/ 	.word	0x000000ff
        /*03d4*/ 	.word	0x00000158
        /*03d8*/ 	.short	0x0100
        /*03da*/ 	.byte	0x04
	.zero		1


	//   ....[45]....
        /*03dc*/ 	.word	0x00000e30
        /*03e0*/ 	.word	0x000000ff
        /*03e4*/ 	.word	0x00000168
        /*03e8*/ 	.short	0x0100
        /*03ea*/ 	.byte	0x04
	.zero		1


	//   ....[46]....
        /*03ec*/ 	.word	0x00001b90
        /*03f0*/ 	.word	0x00000000
        /*03f4*/ 	.word	0x00000160
        /*03f8*/ 	.short	0x010a
        /*03fa*/ 	.byte	0xff
	.zero		1


	//   ....[47]....
        /*03fc*/ 	.word	0x00001bb0
        /*0400*/ 	.word	0x00000000
        /*0404*/ 	.word	0x00000150
        /*0408*/ 	.short	0x0101
        /*040a*/ 	.byte	0xff
	.zero		1


	//   ....[48]....
        /*040c*/ 	.word	0x00001c70
        /*0410*/ 	.word	0x000000ff
        /*0414*/ 	.word	0x00000050
        /*0418*/ 	.short	0x010a
        /*041a*/ 	.byte	0x04
	.zero		1


	//   ....[49]....
        /*041c*/ 	.word	0x00001d00
        /*0420*/ 	.word	0x000000ff
        /*0424*/ 	.word	0x00000050
        /*0428*/ 	.short	0x010a
        /*042a*/ 	.byte	0x21
	.zero		1


	//   ....[50]....
        /*042c*/ 	.word	0x00001e90
        /*0430*/ 	.word	0x000000ff
        /*0434*/ 	.word	0x00000050
        /*0438*/ 	.short	0x010a
        /*043a*/ 	.byte	0x05
	.zero		1


	//   ....[51]....
        /*043c*/ 	.word	0x00001fc0
        /*0440*/ 	.word	0x000000ff
        /*0444*/ 	.word	0x000000e8
        /*0448*/ 	.short	0x0101
        /*044a*/ 	.byte	0x15
	.zero		1


	//   ....[52]....
        /*044c*/ 	.word	0x00001fe0
        /*0450*/ 	.word	0x000000ff
        /*0454*/ 	.word	0x00000050
        /*0458*/ 	.short	0x010a
        /*045a*/ 	.byte	0x04
	.zero		1


	//   ....[53]....
        /*045c*/ 	.word	0x00002060
        /*0460*/ 	.word	0x000000ff
        /*0464*/ 	.word	0x00000050
        /*0468*/ 	.short	0x010a
        /*046a*/ 	.byte	0x11
	.zero		1


	//   ....[54]....
        /*046c*/ 	.word	0x000021f0
        /*0470*/ 	.word	0x000000ff
        /*0474*/ 	.word	0x00000050
        /*0478*/ 	.short	0x010a
        /*047a*/ 	.byte	0x05
	.zero		1


	//   ....[55]....
        /*047c*/ 	.word	0x00002330
        /*0480*/ 	.word	0x00000003
        /*0484*/ 	.word	0x000000f0
        /*0488*/ 	.short	0x010a
        /*048a*/ 	.byte	0xff
	.zero		1


	//   ....[56]....
        /*048c*/ 	.word	0x00002480
        /*0490*/ 	.word	0x00000000
        /*0494*/ 	.word	0x00000000
        /*0498*/ 	.short	0x0101
        /*049a*/ 	.byte	0xff
	.zero		1


	//   ....[57]....
        /*049c*/ 	.word	0x00002a20
        /*04a0*/ 	.word	0x000000ff
        /*04a4*/ 	.word	0x00000000
        /*04a8*/ 	.short	0x010a
        /*04aa*/ 	.byte	0x04
	.zero		1


	//   ....[58]....
        /*04ac*/ 	.word	0x00002ab0
        /*04b0*/ 	.word	0x000000ff
        /*04b4*/ 	.word	0x00000000
        /*04b8*/ 	.short	0x010a
        /*04ba*/ 	.byte	0x05
	.zero		1


	//   ....[59]....
        /*04bc*/ 	.word	0x00002b40
        /*04c0*/ 	.word	0x000000ff
        /*04c4*/ 	.word	0x00000000
        /*04c8*/ 	.short	0x010a
        /*04ca*/ 	.byte	0x05
	.zero		1


	//   ....[60]....
        /*04cc*/ 	.word	0x00002bd0
        /*04d0*/ 	.word	0x000000ff
        /*04d4*/ 	.word	0x00000000
        /*04d8*/ 	.short	0x010a
        /*04da*/ 	.byte	0x05
	.zero		1


	//   ....[61]....
        /*04dc*/ 	.word	0x00002c60
        /*04e0*/ 	.word	0x000000ff
        /*04e4*/ 	.word	0x00000000
        /*04e8*/ 	.short	0x010a
        /*04ea*/ 	.byte	0x05
	.zero		1


	//   ....[62]....
        /*04ec*/ 	.word	0x00002cf0
        /*04f0*/ 	.word	0x000000ff
        /*04f4*/ 	.word	0x00000000
        /*04f8*/ 	.short	0x010a
        /*04fa*/ 	.byte	0x05
	.zero		1


	//   ....[63]....
        /*04fc*/ 	.word	0x00002d80
        /*0500*/ 	.word	0x000000ff
        /*0504*/ 	.word	0x00000000
        /*0508*/ 	.short	0x010a
        /*050a*/ 	.byte	0x05
	.zero		1


	//   ....[64]....
        /*050c*/ 	.word	0x00002e10
        /*0510*/ 	.word	0x000000ff
        /*0514*/ 	.word	0x00000000
        /*0518*/ 	.short	0x010a
        /*051a*/ 	.byte	0x05
	.zero		1


	//   ....[65]....
        /*051c*/ 	.word	0x00002ea0
        /*0520*/ 	.word	0x000000ff
        /*0524*/ 	.word	0x00000000
        /*0528*/ 	.short	0x010a
        /*052a*/ 	.byte	0x05
	.zero		1


	//   ....[66]....
        /*052c*/ 	.word	0x00002f40
        /*0530*/ 	.word	0x00000000
        /*0534*/ 	.word	0x00000000
        /*0538*/ 	.short	0x010a
        /*053a*/ 	.byte	0xff
	.zero		1


	//   ....[67]....
        /*053c*/ 	.word	0x00003080
        /*0540*/ 	.word	0x00000002
        /*0544*/ 	.word	0x00000150
        /*0548*/ 	.short	0x010a
        /*054a*/ 	.byte	0xff
	.zero		1


	//   ....[68]....
        /*054c*/ 	.word	0x000030e0
        /*0550*/ 	.word	0x00000004
        /*0554*/ 	.word	0x00000000
        /*0558*/ 	.short	0x0101
        /*055a*/ 	.byte	0xff
	.zero		1


	//   ....[69]....
        /*055c*/ 	.word	0x00003100
        /*0560*/ 	.word	0x000000ff
        /*0564*/ 	.word	0x00000100
        /*0568*/ 	.short	0x010a
        /*056a*/ 	.byte	0x04
	.zero		1


	//   ....[70]....
        /*056c*/ 	.word	0x00003220
        /*0570*/ 	.word	0x00000002
        /*0574*/ 	.word	0x000000f0
        /*0578*/ 	.short	0x010a
        /*057a*/ 	.byte	0xff
	.zero		1


	//   ....[71]....
        /*057c*/ 	.word	0x00003330
        /*0580*/ 	.word	0x00000002
        /*0584*/ 	.word	0x00000000
        /*0588*/ 	.short	0x0101
        /*058a*/ 	.byte	0xff
	.zero		1


	//   ....[72]....
        /*058c*/ 	.word	0x000033c0
        /*0590*/ 	.word	0x000000ff
        /*0594*/ 	.word	0x00000100
        /*0598*/ 	.short	0x0106
        /*059a*/ 	.byte	0x04
	.zero		1


	//   ....[73]....
        /*059c*/ 	.word	0x000033e0
        /*05a0*/ 	.word	0x000000ff
        /*05a4*/ 	.word	0x00000100
        /*05a8*/ 	.short	0x010a
        /*05aa*/ 	.byte	0x04
	.zero		1


	//   ....[74]....
        /*05ac*/ 	.word	0x00003470
        /*05b0*/ 	.word	0x000000ff
        /*05b4*/ 	.word	0x00000100
        /*05b8*/ 	.short	0x0106
        /*05ba*/ 	.byte	0x07
	.zero		1


	//   ....[75]....
        /*05bc*/ 	.word	0x000034b0
        /*05c0*/ 	.word	0x00000000
        /*05c4*/ 	.word	0x00000100
        /*05c8*/ 	.short	0x010a
        /*05ca*/ 	.byte	0xff
	.zero		1


	//   ....[76]....
        /*05cc*/ 	.word	0x000039d0
        /*05d0*/ 	.word	0x00000000
        /*05d4*/ 	.word	0x000000f0
        /*05d8*/ 	.short	0x010a
        /*05da*/ 	.byte	0xff
	.zero		1


	//   ....[77]....
        /*05dc*/ 	.word	0x00003ad0
        /*05e0*/ 	.word	0x00000003
        /*05e4*/ 	.word	0x00000000
        /*05e8*/ 	.short	0x0101
        /*05ea*/ 	.byte	0xff
	.zero		1


	//   ....[78]....
        /*05ec*/ 	.word	0x00003ae0
        /*05f0*/ 	.word	0x000000ff
        /*05f4*/ 	.word	0x00000000
        /*05f8*/ 	.short	0x010a
        /*05fa*/ 	.byte	0x04
	.zero		1


	//   ....[79]....
        /*05fc*/ 	.word	0x00003b60
        /*0600*/ 	.word	0x000000ff
        /*0604*/ 	.word	0x00000130
        /*0608*/ 	.short	0x010a
        /*060a*/ 	.byte	0x17
	.zero		1


	//   ....[80]....
        /*060c*/ 	.word	0x00003c40
        /*0610*/ 	.word	0x000000ff
        /*0614*/ 	.word	0x00000000
        /*0618*/ 	.short	0x010a
        /*061a*/ 	.byte	0x05
	.zero		1


	//   ....[81]....
        /*061c*/ 	.word	0x00003d80
        /*0620*/ 	.word	0x000000ff
        /*0624*/ 	.word	0x00000000
        /*0628*/ 	.short	0x010a
        /*062a*/ 	.byte	0x04
	.zero		1


	//   ....[82]....
        /*062c*/ 	.word	0x00003f70
        /*0630*/ 	.word	0x000000ff
        /*0634*/ 	.word	0x00000000
        /*0638*/ 	.short	0x010a
        /*063a*/ 	.byte	0x04
	.zero		1


	//   ....[83]....
        /*063c*/ 	.word	0x00004000
        /*0640*/ 	.word	0x000000ff
        /*0644*/ 	.word	0x00000000
        /*0648*/ 	.short	0x010a
        /*064a*/ 	.byte	0x05
	.zero		1


	//   ....[84]....
        /*064c*/ 	.word	0x00004090
        /*0650*/ 	.word	0x000000ff
        /*0654*/ 	.word	0x00000000
        /*0658*/ 	.short	0x010a
        /*065a*/ 	.byte	0x05
	.zero		1


	//   ....[85]....
        /*065c*/ 	.word	0x00004120
        /*0660*/ 	.word	0x000000ff
        /*0664*/ 	.word	0x00000000
        /*0668*/ 	.short	0x010a
        /*066a*/ 	.byte	0x04
	.zero		1


	//   ....[86]....
        /*066c*/ 	.word	0x00004630
        /*0670*/ 	.word	0x0000000c
        /*0674*/ 	.word	0x000000f0
        /*0678*/ 	.short	0x010a
        /*067a*/ 	.byte	0xff
	.zero		1


	//   ....[87]....
        /*067c*/ 	.word	0x000047a0
        /*0680*/ 	.word	0x00000000
        /*0684*/ 	.word	0x00000000
        /*0688*/ 	.short	0x0101
        /*068a*/ 	.byte	0xff
	.zero		1


	//   ....[88]....
        /*068c*/ 	.word	0x00004c30
        /*0690*/ 	.word	0x000000ff
        /*0694*/ 	.word	0x000000e8
        /*0698*/ 	.short	0x010a
        /*069a*/ 	.byte	0x15
	.zero		1


	//   ....[89]....
        /*069c*/ 	.word	0x00004db0
        /*06a0*/ 	.word	0x000000ff
        /*06a4*/ 	.word	0x000000c0
        /*06a8*/ 	.short	0x010a
        /*06aa*/ 	.byte	0x15
	.zero		1


	//   ....[90]....
        /*06ac*/ 	.word	0x00004f20
        /*06b0*/ 	.word	0x000000ff
        /*06b4*/ 	.word	0x000000a0
        /*06b8*/ 	.short	0x010b
        /*06ba*/ 	.byte	0x15
	.zero		1


	//   ....[91]....
        /*06bc*/ 	.word	0x00004f30
        /*06c0*/ 	.word	0x000000ff
        /*06c4*/ 	.word	0x00000000
        /*06c8*/ 	.short	0x0101
        /*06ca*/ 	.byte	0x28
	.zero		1


	//   ....[92]....
        /*06cc*/ 	.word	0x00004f40
        /*06d0*/ 	.word	0x000000ff
        /*06d4*/ 	.word	0x000000c8
        /*06d8*/ 	.short	0x010a
        /*06da*/ 	.byte	0x15
	.zero		1


	//   ....[93]....
        /*06dc*/ 	.word	0x00005090
        /*06e0*/ 	.word	0x000000ff
        /*06e4*/ 	.word	0x000000a8
        /*06e8*/ 	.short	0x010b
        /*06ea*/ 	.byte	0x15
	.zero		1


	//   ....[94]....
        /*06ec*/ 	.word	0x000050a0
        /*06f0*/ 	.word	0x000000ff
        /*06f4*/ 	.word	0x00000000
        /*06f8*/ 	.short	0x0101
        /*06fa*/ 	.byte	0x27
	.zero		1


	//   ....[95]....
        /*06fc*/ 	.word	0x000050b0
        /*0700*/ 	.word	0x000000ff
        /*0704*/ 	.word	0x000000d0
        /*0708*/ 	.short	0x010a
        /*070a*/ 	.byte	0x15
	.zero		1


	//   ....[96]....
        /*070c*/ 	.word	0x000051f0
        /*0710*/ 	.word	0x000000ff
        /*0714*/ 	.word	0x000000b0
        /*0718*/ 	.short	0x010b
        /*071a*/ 	.byte	0x15
	.zero		1


	//   ....[97]....
        /*071c*/ 	.word	0x00005200
        /*0720*/ 	.word	0x000000ff
        /*0724*/ 	.word	0x00000000
        /*0728*/ 	.short	0x0101
        /*072a*/ 	.byte	0x26
	.zero		1


	//   ....[98]....
        /*072c*/ 	.word	0x00005210
        /*0730*/ 	.word	0x000000ff
        /*0734*/ 	.word	0x000000d8
        /*0738*/ 	.short	0x010a
        /*073a*/ 	.byte	0x15
	.zero		1


	//   ....[99]....
        /*073c*/ 	.word	0x000053f0
        /*0740*/ 	.word	0x000000ff
        /*0744*/ 	.word	0x000000b8
        /*0748*/ 	.short	0x010b
        /*074a*/ 	.byte	0x15
	.zero		1


	//   ....[100]....
        /*074c*/ 	.word	0x00005400
        /*0750*/ 	.word	0x000000ff
        /*0754*/ 	.word	0x00000000
        /*0758*/ 	.short	0x0101
        /*075a*/ 	.byte	0x25
	.zero		1


	//   ....[101]....
        /*075c*/ 	.word	0x00005430
        /*0760*/ 	.word	0x000000ff
        /*0764*/ 	.word	0x000000c0
        /*0768*/ 	.short	0x010a
        /*076a*/ 	.byte	0x15
	.zero		1


	//   ....[102]....
        /*076c*/ 	.word	0x00005450
        /*0770*/ 	.word	0x000000ff
        /*0774*/ 	.word	0x000000c8
        /*0778*/ 	.short	0x010a
        /*077a*/ 	.byte	0x15
	.zero		1


	//   ....[103]....
        /*077c*/ 	.word	0x00005470
        /*0780*/ 	.word	0x000000ff
        /*0784*/ 	.word	0x000000d0
        /*0788*/ 	.short	0x010a
        /*078a*/ 	.byte	0x15
	.zero		1


	//   ....[104]....
        /*078c*/ 	.word	0x000054b0
        /*0790*/ 	.word	0x00000000
        /*0794*/ 	.word	0x000000d8
        /*0798*/ 	.short	0x010a
        /*079a*/ 	.byte	0xff
	.zero		1


	//   ....[105]....
        /*079c*/ 	.word	0x00005800
        /*07a0*/ 	.word	0x00000003
        /*07a4*/ 	.word	0x000000f0
        /*07a8*/ 	.short	0x010a
        /*07aa*/ 	.byte	0xff
	.zero		1


	//   ....[106]....
        /*07ac*/ 	.word	0x00005980
        /*07b0*/ 	.word	0x00000000
        /*07b4*/ 	.word	0x00000000
        /*07b8*/ 	.short	0x0101
        /*07ba*/ 	.byte	0xff
	.zero		1


	//   ....[107]....
        /*07bc*/ 	.word	0x000064b0
        /*07c0*/ 	.word	0x00000002
        /*07c4*/ 	.word	0x000000a0
        /*07c8*/ 	.short	0x010a
        /*07ca*/ 	.byte	0xff
	.zero		1


	//   ....[108]....
        /*07cc*/ 	.word	0x000064f0
        /*07d0*/ 	.word	0x00000047
        /*07d4*/ 	.word	0x00000110
        /*07d8*/ 	.short	0x010a
        /*07da*/ 	.byte	0xff
	.zero		1


	//   ....[109]....
        /*07dc*/ 	.word	0x000065e0
        /*07e0*/ 	.word	0x00000002
        /*07e4*/ 	.word	0x000000a0
        /*07e8*/ 	.short	0x010a
        /*07ea*/ 	.byte	0xff
	.zero		1


	//   ....[110]....
        /*07ec*/ 	.word	0x000066f0
        /*07f0*/ 	.word	0x00000000
        /*07f4*/ 	.word	0x00000000
        /*07f8*/ 	.short	0x0101
        /*07fa*/ 	.byte	0xff
	.zero		1


	//   ....[111]....
        /*07fc*/ 	.word	0x00006770
        /*0800*/ 	.word	0x00000047
        /*0804*/ 	.word	0x00000110
        /*0808*/ 	.short	0x010a
        /*080a*/ 	.byte	0xff
	.zero		1


	//   ....[112]....
        /*080c*/ 	.word	0x000072c0
        /*0810*/ 	.word	0x00000069
        /*0814*/ 	.word	0x000000a0
        /*0818*/ 	.short	0x010a
        /*081a*/ 	.byte	0xff
	.zero		1


	//   ....[113]....
        /*081c*/ 	.word	0x00007390
        /*0820*/ 	.word	0x00000069
        /*0824*/ 	.word	0x000000a0
        /*0828*/ 	.short	0x010a
        /*082a*/ 	.byte	0xff
	.zero		1


	//   ....[114]....
        /*082c*/ 	.word	0x000074a0
        /*0830*/ 	.word	0x00000000
        /*0834*/ 	.word	0x00000000
        /*0838*/ 	.short	0x0101
        /*083a*/ 	.byte	0xff
	.zero		1


	//   ....[115]....
        /*083c*/ 	.word	0x00008010
        /*0840*/ 	.word	0x00000069
        /*0844*/ 	.word	0x000000a0
        /*0848*/ 	.short	0x010a
        /*084a*/ 	.byte	0xff
	.zero		1


	//   ....[116]....
        /*084c*/ 	.word	0x000080e0
        /*0850*/ 	.word	0x00000069
        /*0854*/ 	.word	0x000000a0
        /*0858*/ 	.short	0x010a
        /*085a*/ 	.byte	0xff
	.zero		1


	//   ....[117]....
        /*085c*/ 	.word	0x000081f0
        /*0860*/ 	.word	0x00000000
        /*0864*/ 	.word	0x00000000
        /*0868*/ 	.short	0x0101
        /*086a*/ 	.byte	0xff
	.zero		1


	//   ....[118]....
        /*086c*/ 	.word	0x00008d90
        /*0870*/ 	.word	0x00000067
        /*0874*/ 	.word	0x000000a0
        /*0878*/ 	.short	0x010a
        /*087a*/ 	.byte	0xff
	.zero		1


	//   ....[119]....
        /*087c*/ 	.word	0x00008e60
        /*0880*/ 	.word	0x00000067
        /*0884*/ 	.word	0x000000a0
        /*0888*/ 	.short	0x010a
        /*088a*/ 	.byte	0xff
	.zero		1


	//   ....[120]....
        /*088c*/ 	.word	0x00008f70
        /*0890*/ 	.word	0x00000000
        /*0894*/ 	.word	0x00000000
        /*0898*/ 	.short	0x0101
        /*089a*/ 	.byte	0xff
	.zero		1


	//   ....[121]....
        /*089c*/ 	.word	0x00009400
        /*08a0*/ 	.word	0x000000ff
        /*08a4*/ 	.word	0x00000000
        /*08a8*/ 	.short	0x0101
        /*08aa*/ 	.byte	0x04
	.zero		1


	//   ....[122]....
        /*08ac*/ 	.word	0x00009c00
        /*08b0*/ 	.word	0x00000000
        /*08b4*/ 	.word	0x00000160
        /*08b8*/ 	.short	0x010a
        /*08ba*/ 	.byte	0xff
	.zero		1


	//   ....[123]....
        /*08bc*/ 	.word	0x00009c60
        /*08c0*/ 	.word	0x00000000
        /*08c4*/ 	.word	0x00000050
        /*08c8*/ 	.short	0x010a
        /*08ca*/ 	.byte	0xff
	.zero		1


	//   ....[124]....
        /*08cc*/ 	.word	0x00009cc0
        /*08d0*/ 	.word	0x00000000
        /*08d4*/ 	.word	0x00000050
        /*08d8*/ 	.short	0x010a
        /*08da*/ 	.byte	0xff
	.zero		1


	//   ....[125]....
        /*08dc*/ 	.word	0x00009d10
        /*08e0*/ 	.word	0x00000003
        /*08e4*/ 	.word	0x000000f0
        /*08e8*/ 	.short	0x010a
        /*08ea*/ 	.byte	0xff
	.zero		1


	//   ....[126]....
        /*08ec*/ 	.word	0x00009d70
        /*08f0*/ 	.word	0x00000000
        /*08f4*/ 	.word	0x00000000
        /*08f8*/ 	.short	0x010a
        /*08fa*/ 	.byte	0xff
	.zero		1


	//   ....[127]....
        /*08fc*/ 	.word	0x00009dd0
        /*0900*/ 	.word	0x00000000
        /*0904*/ 	.word	0x00000000
        /*0908*/ 	.short	0x010a
        /*090a*/ 	.byte	0xff
	.zero		1


	//   ....[128]....
        /*090c*/ 	.word	0x00009e30
        /*0910*/ 	.word	0x00000000
        /*0914*/ 	.word	0x00000000
        /*0918*/ 	.short	0x010a
        /*091a*/ 	.byte	0xff
	.zero		1


	//   ....[129]....
        /*091c*/ 	.word	0x00009e90
        /*0920*/ 	.word	0x00000000
        /*0924*/ 	.word	0x00000000
        /*0928*/ 	.short	0x010a
        /*092a*/ 	.byte	0xff
	.zero		1


	//   ....[130]....
        /*092c*/ 	.word	0x00009ef0
        /*0930*/ 	.word	0x00000000
        /*0934*/ 	.word	0x00000000
        /*0938*/ 	.short	0x010a
        /*093a*/ 	.byte	0xff
	.zero		1


	//   ....[131]....
        /*093c*/ 	.word	0x00009f50
        /*0940*/ 	.word	0x00000000
        /*0944*/ 	.word	0x00000000
        /*0948*/ 	.short	0x010a
        /*094a*/ 	.byte	0xff
	.zero		1


	//   ....[132]....
        /*094c*/ 	.word	0x00009fb0
        /*0950*/ 	.word	0x00000000
        /*0954*/ 	.word	0x00000000
        /*0958*/ 	.short	0x010a
        /*095a*/ 	.byte	0xff
	.zero		1


	//   ....[133]....
        /*095c*/ 	.word	0x0000a010
        /*0960*/ 	.word	0x00000000
        /*0964*/ 	.word	0x00000000
        /*0968*/ 	.short	0x010a
        /*096a*/ 	.byte	0xff
	.zero		1


	//   ....[134]....
        /*096c*/ 	.word	0x0000a070
        /*0970*/ 	.word	0x00000000
        /*0974*/ 	.word	0x00000000
        /*0978*/ 	.short	0x010a
        /*097a*/ 	.byte	0xff
	.zero		1


	//   ....[135]....
        /*097c*/ 	.word	0x0000a0c0
        /*0980*/ 	.word	0x00000002
        /*0984*/ 	.word	0x00000150
        /*0988*/ 	.short	0x010a
        /*098a*/ 	.byte	0xff
	.zero		1


	//   ....[136]....
        /*098c*/ 	.word	0x0000a120
        /*0990*/ 	.word	0x00000002
        /*0994*/ 	.word	0x00000100
        /*0998*/ 	.short	0x010a
        /*099a*/ 	.byte	0xff
	.zero		1


	//   ....[137]....
        /*099c*/ 	.word	0x0000a170
        /*09a0*/ 	.word	0x00000002
        /*09a4*/ 	.word	0x000000f0
        /*09a8*/ 	.short	0x010a
        /*09aa*/ 	.byte	0xff
	.zero		1


	//   ....[138]....
        /*09ac*/ 	.word	0x0000a1d0
        /*09b0*/ 	.word	0x00000000
        /*09b4*/ 	.word	0x00000100
        /*09b8*/ 	.short	0x010a
        /*09ba*/ 	.byte	0xff
	.zero		1


	//   ....[139]....
        /*09bc*/ 	.word	0x0000a220
        /*09c0*/ 	.word	0x00000000
        /*09c4*/ 	.word	0x000000f0
        /*09c8*/ 	.short	0x010a
        /*09ca*/ 	.byte	0xff
	.zero		1


	//   ....[140]....
        /*09cc*/ 	.word	0x0000a280
        /*09d0*/ 	.word	0x00000003
        /*09d4*/ 	.word	0x00000130
        /*09d8*/ 	.short	0x010a
        /*09da*/ 	.byte	0xff
	.zero		1


	//   ....[141]....
        /*09dc*/ 	.word	0x0000a2e0
        /*09e0*/ 	.word	0x00000000
        /*09e4*/ 	.word	0x00000000
        /*09e8*/ 	.short	0x010a
        /*09ea*/ 	.byte	0xff
	.zero		1


	//   ....[142]....
        /*09ec*/ 	.word	0x0000a340
        /*09f0*/ 	.word	0x00000000
        /*09f4*/ 	.word	0x00000000
        /*09f8*/ 	.short	0x010a
        /*09fa*/ 	.byte	0xff
	.zero		1


	//   ....[143]....
        /*09fc*/ 	.word	0x0000a3a0
        /*0a00*/ 	.word	0x00000000
        /*0a04*/ 	.word	0x00000000
        /*0a08*/ 	.short	0x010a
        /*0a0a*/ 	.byte	0xff
	.zero		1


	//   ....[144]....
        /*0a0c*/ 	.word	0x0000a400
        /*0a10*/ 	.word	0x00000000
        /*0a14*/ 	.word	0x00000000
        /*0a18*/ 	.short	0x010a
        /*0a1a*/ 	.byte	0xff
	.zero		1


	//   ....[145]....
        /*0a1c*/ 	.word	0x0000a460
        /*0a20*/ 	.word	0x00000000
        /*0a24*/ 	.word	0x00000000
        /*0a28*/ 	.short	0x010a
        /*0a2a*/ 	.byte	0xff
	.zero		1


	//   ....[146]....
        /*0a2c*/ 	.word	0x0000a4b0
        /*0a30*/ 	.word	0x0000000c
        /*0a34*/ 	.word	0x000000f0
        /*0a38*/ 	.short	0x010a
        /*0a3a*/ 	.byte	0xff
	.zero		1


	//   ....[147]....
        /*0a3c*/ 	.word	0x0000a510
        /*0a40*/ 	.word	0x00000000
        /*0a44*/ 	.word	0x000000e8
        /*0a48*/ 	.short	0x010a
        /*0a4a*/ 	.byte	0xff
	.zero		1


	//   ....[148]....
        /*0a4c*/ 	.word	0x0000a570
        /*0a50*/ 	.word	0x00000000
        /*0a54*/ 	.word	0x000000c0
        /*0a58*/ 	.short	0x010a
        /*0a5a*/ 	.byte	0xff
	.zero		1


	//   ....[149]....
        /*0a5c*/ 	.word	0x0000a5d0
        /*0a60*/ 	.word	0x00000000
        /*0a64*/ 	.word	0x000000c8
        /*0a68*/ 	.short	0x010a
        /*0a6a*/ 	.byte	0xff
	.zero		1


	//   ....[150]....
        /*0a6c*/ 	.word	0x0000a630
        /*0a70*/ 	.word	0x00000000
        /*0a74*/ 	.word	0x000000d0
        /*0a78*/ 	.short	0x010a
        /*0a7a*/ 	.byte	0xff
	.zero		1


	//   ....[151]....
        /*0a7c*/ 	.word	0x0000a690
        /*0a80*/ 	.word	0x00000000
        /*0a84*/ 	.word	0x000000d8
        /*0a88*/ 	.short	0x010a
        /*0a8a*/ 	.byte	0xff
	.zero		1


	//   ....[152]....
        /*0a8c*/ 	.word	0x0000a6f0
        /*0a90*/ 	.word	0x00000000
        /*0a94*/ 	.word	0x000000c0
        /*0a98*/ 	.short	0x010a
        /*0a9a*/ 	.byte	0xff
	.zero		1


	//   ....[153]....
        /*0a9c*/ 	.word	0x0000a750
        /*0aa0*/ 	.word	0x00000000
        /*0aa4*/ 	.word	0x000000c8
        /*0aa8*/ 	.short	0x010a
        /*0aaa*/ 	.byte	0xff
	.zero		1


	//   ....[154]....
        /*0aac*/ 	.word	0x0000a7b0
        /*0ab0*/ 	.word	0x00000000
        /*0ab4*/ 	.word	0x000000d0
        /*0ab8*/ 	.short	0x010a
        /*0aba*/ 	.byte	0xff
	.zero		1


	//   ....[155]....
        /*0abc*/ 	.word	0x0000a800
        /*0ac0*/ 	.word	0x00000003
        /*0ac4*/ 	.word	0x000000f0
        /*0ac8*/ 	.short	0x010a
        /*0aca*/ 	.byte	0xff
	.zero		1


	//   ....[156]....
        /*0acc*/ 	.word	0x0000a850
        /*0ad0*/ 	.word	0x00000002
        /*0ad4*/ 	.word	0x000000a0
        /*0ad8*/ 	.short	0x010a
        /*0ada*/ 	.byte	0xff
	.zero		1


	//   ....[157]....
        /*0adc*/ 	.word	0x0000a8a0
        /*0ae0*/ 	.word	0x00000047
        /*0ae4*/ 	.word	0x00000110
        /*0ae8*/ 	.short	0x010a
        /*0aea*/ 	.byte	0xff
	.zero		1


	//   ....[158]....
        /*0aec*/ 	.word	0x0000a8f0
        /*0af0*/ 	.word	0x00000069
        /*0af4*/ 	.word	0x000000a0
        /*0af8*/ 	.short	0x010a
        /*0afa*/ 	.byte	0xff
	.zero		1


	//   ....[159]....
        /*0afc*/ 	.word	0x0000a940
        /*0b00*/ 	.word	0x00000069
        /*0b04*/ 	.word	0x000000a0
        /*0b08*/ 	.short	0x010a
        /*0b0a*/ 	.byte	0xff
	.zero		1


	//   ....[160]....
        /*0b0c*/ 	.word	0x0000a990
        /*0b10*/ 	.word	0x00000067
        /*0b14*/ 	.word	0x000000a0
        /*0b18*/ 	.short	0x010a
        /*0b1a*/ 	.byte	0xff
	.zero		1


	//----- nvinfo : EIATTR_NUM_MBARRIERS
	.align		4
.L_48:
        /*0b1c*/ 	.byte	0x03, 0x38
        /*0b1e*/ 	.short	0x002e


	//----- nvinfo : EIATTR_EXIT_INSTR_OFFSETS
	.align		4
        /*0b20*/ 	.byte	0x04, 0x1c
        /*0b22*/ 	.short	(.L_50 - .L_49)


	//   ....[0]....
.L_49:
        /*0b24*/ 	.word	0x00002f70


	//   ....[1]....
        /*0b28*/ 	.word	0x00003480


	//   ....[2]....
        /*0b2c*/ 	.word	0x000034e0


	//   ....[3]....
        /*0b30*/ 	.word	0x00004380


	//   ....[4]....
        /*0b34*/ 	.word	0x000054e0


	//   ....[5]....
        /*0b38*/ 	.word	0x00005520


	//   ....[6]....
        /*0b3c*/ 	.word	0x00009bf0


	//----- nvinfo : EIATTR_MAX_THREADS
	.align		4
.L_50:
        /*0b40*/ 	.byte	0x04, 0x05
        /*0b42*/ 	.short	(.L_52 - .L_51)
.L_51:
        /*0b44*/ 	.word	0x00000100
        /*0b48*/ 	.word	0x00000001
        /*0b4c*/ 	.word	0x00000001


	//----- nvinfo : EIATTR_CRS_STACK_SIZE
	.align		4
.L_52:
        /*0b50*/ 	.byte	0x04, 0x1e
        /*0b52*/ 	.short	(.L_54 - .L_53)
.L_53:
        /*0b54*/ 	.word	0x00000000


	//----- nvinfo : EIATTR_CBANK_PARAM_SIZE
	.align		4
.L_54:
        /*0b58*/ 	.byte	0x03, 0x19
        /*0b5a*/ 	.short	0x0800


	//----- nvinfo : EIATTR_PARAM_CBANK
	.align		4
        /*0b5c*/ 	.byte	0x04, 0x0a
        /*0b5e*/ 	.short	(.L_56 - .L_55)
	.align		4
.L_55:
        /*0b60*/ 	.word	index@(.nv.constant0._ZN7cutlass13device_kernelINS_4gemm6kernel13GemmUniversalIN4cute5tupleIJiiiiEEENS1_10collective13CollectiveMmaINS1_35MainloopSm100TmaUmmaWarpSpecializedILi10ELi2ELi4ENS5_IJNS4_1CILi2EEENSA_ILi4EEENSA_ILi1EEEEEEEENS5_IJNSA_ILi64EEENSA_ILi256EEESG_EEENS_12float_e4m3_tENS5_IJlSD_lEEESJ_SK_NS4_8TiledMMAINS4_8MMA_AtomIJNS4_10MMA_TraitsINS4_19SM100_MMA_F8F6F4_SSEJSJ_SJ_fSG_SH_NS4_17integral_constantINS4_4UMMA5MajorELSR_0EEESS_NSP_INSQ_7ScaleInELST_0EEESU_EEEEEENS4_6LayoutINS5_IJSD_SD_SD_EEENS5_IJNSA_ILi0EEESZ_SZ_EEEEENS5_IJNS4_10UnderscoreES12_S12_EEEEENS4_23SM90_TMA_LOAD_MULTICASTENS4_14ComposedLayoutINS4_7SwizzleILi2ELi4ELi3EEENS4_18smem_ptr_flag_bitsILi8EEENSX_INS5_IJNSA_ILi8EEESG_EEENS5_IJSG_SD_EEEEEEEvNS4_8identityES15_S1F_vS1G_EENS_8epilogue10collective18CollectiveEpilogueINS1I_23Sm100TmaWarpSpecializedILi4ELi2ELi32ELb0ELb0EEEJSI_NS5_IJNSX_ISG_SD_EES1N_EEESJ_SK_SJ_SK_NS1I_6fusion15FusionCallbacksIS1M_NS1P_17LinearCombinationISJ_fSJ_fLNS_15FloatRoundStyleE2EEESI_S1O_JEEENS4_5SM1004TMEM4LOAD26SM100_TMEM_LOAD_16dp32b32xENS4_13SM90_TMA_LOADES1F_NS4_39AutoVectorizingCopyWithAssumedAlignmentILi128EEENS4_14SM90_TMA_STOREES1F_S21_S21_EEEvvEEEEvNT_6ParamsE)
        /*0b64*/ 	.short	0x0380
        /*0b66*/ 	.short	0x0800


	//----- nvinfo : EIATTR_SW_WAR
	.align		4
.L_56:
        /*0b68*/ 	.byte	0x04, 0x36
        /*0b6a*/ 	.short	(.L_58 - .L_57)
.L_57:
        /*0b6c*/ 	.word	0x00000008
.L_58:


//--------------------- .nv.callgraph             --------------------------
	.section	.nv.callgraph,"",@"SHT_CUDA_CALLGRAPH"
	.align	4
	.sectionentsize	8
	.align		4
        /*0000*/ 	.word	0x00000000
	.align		4
        /*0004*/ 	.word	0xffffffff
	.align		4
        /*0008*/ 	.word	index@(_ZN7cutlass13device_kernelINS_4gemm6kernel13GemmUniversalIN4cute5tupleIJiiiiEEENS1_10collective13CollectiveMmaINS1_35MainloopSm100TmaUmmaWarpSpecializedILi10ELi2ELi4ENS5_IJNS4_1CILi2EEENSA_ILi4EEENSA_ILi1EEEEEEEENS5_IJNSA_ILi64EEENSA_ILi256EEESG_EEENS_12float_e4m3_tENS5_IJlSD_lEEESJ_SK_NS4_8TiledMMAINS4_8MMA_AtomIJNS4_10MMA_TraitsINS4_19SM100_MMA_F8F6F4_SSEJSJ_SJ_fSG_SH_NS4_17integral_constantINS4_4UMMA5MajorELSR_0EEESS_NSP_INSQ_7ScaleInELST_0EEESU_EEEEEENS4_6LayoutINS5_IJSD_SD_SD_EEENS5_IJNSA_ILi0EEESZ_SZ_EEEEENS5_IJNS4_10UnderscoreES12_S12_EEEEENS4_23SM90_TMA_LOAD_MULTICASTENS4_14ComposedLayoutINS4_7SwizzleILi2ELi4ELi3EEENS4_18smem_ptr_flag_bitsILi8EEENSX_INS5_IJNSA_ILi8EEESG_EEENS5_IJSG_SD_EEEEEEEvNS4_8identityES15_S1F_vS1G_EENS_8epilogue10collective18CollectiveEpilogueINS1I_23Sm100TmaWarpSpecializedILi4ELi2ELi32ELb0ELb0EEEJSI_NS5_IJNSX_ISG_SD_EES1N_EEESJ_SK_SJ_SK_NS1I_6fusion15FusionCallbacksIS1M_NS1P_17LinearCombinationISJ_fSJ_fLNS_15FloatRoundStyleE2EEESI_S1O_JEEENS4_5SM1004TMEM4LOAD26SM100_TMEM_LOAD_16dp32b32xENS4_13SM90_TMA_LOADES1F_NS4_39AutoVectorizingCopyWithAssumedAlignmentILi128EEENS4_14SM90_TMA_STOREES1F_S21_S21_EEEvvEEEEvNT_6ParamsE)
	.align		4
        /*000c*/ 	.word	index@(__assertfail)
	.align		4
        /*0010*/ 	.word	0x00000000
	.align		4
        /*0014*/ 	.word	0xfffffffe
	.align		4
        /*0018*/ 	.word	0x00000000
	.align		4
        /*001c*/ 	.word	0xfffffffd
	.align		4
        /*0020*/ 	.word	0x00000000
	.align		4
        /*0024*/ 	.word	0xfffffffc


//--------------------- .nv.constant4             --------------------------
	.section	.nv.constant4,"a",@progbits
	.align	8
	.align		8
.nv.constant4:
        /*0000*/ 	.dword	__assertfail
	.align		8
        /*0008*/ 	.dword	__unnamed_1
	.align		8
        /*0010*/ 	.dword	__unnamed_2
	.align		8
        /*0018*/ 	.dword	__unnamed_3
	.align		8
        /*0020*/ 	.dword	_ZN40_INTERNAL_f9bec053_4_k_cu_8ecffc24_314734cuda3std3__45__cpo5beginE
	.align		8
        /*0028*/ 	.dword	_ZN40_INTERNAL_f9bec053_4_k_cu_8ecffc24_314734cuda3std3__45__cpo3endE
	.align		8
        /*0030*/ 	.dword	_ZN40_INTERNAL_f9bec053_4_k_cu_8ecffc24_314734cuda3std3__45__cpo6cbeginE
	.align		8
        /*0038*/ 	.dword	_ZN40_INTERNAL_f9bec053_4_k_cu_8ecffc24_314734cuda3std3__45__cpo4cendE
	.align		8
        /*0040*/ 	.dword	_ZN40_INTERNAL_f9bec053_4_k_cu_8ecffc24_314734cuda3std3__442_GLOBAL__N__f9bec053_4_k_cu_8ecffc24_314736ignoreE
	.align		8
        /*0048*/ 	.dword	_ZN40_INTERNAL_f9bec053_4_k_cu_8ecffc24_314734cuda3std3__419piecewise_constructE
	.align		8
        /*0050*/ 	.dword	_ZN40_INTERNAL_f9bec053_4_k_cu_8ecffc24_314734cuda3std3__48in_placeE
	.align		8
        /*0058*/ 	.dword	_ZN40_INTERNAL_f9bec053_4_k_cu_8ecffc24_314734cuda3std6ranges3__45__cpo4swapE
	.align		8
        /*0060*/ 	.dword	_ZN40_INTERNAL_f9bec053_4_k_cu_8ecffc24_314734cuda3std6ranges3__45__cpo9iter_moveE
	.align		8
        /*0068*/ 	.dword	_ZN40_INTERNAL_f9bec053_4_k_cu_8ecffc24_314734cute7productE
	.align		8
        /*0070*/ 	.dword	_ZN40_INTERNAL_f9bec053_4_k_cu_8ecffc24_314734cute1_E
	.align		8
        /*0078*/ 	.dword	$str$25
	.align		8
        /*0080*/ 	.dword	$str$26
	.align		8
        /*0088*/ 	.dword	$str$27
	.align		8
        /*0090*/ 	.dword	$str$28


//--------------------- .text._ZN7cutlass13device_kernelINS_4gemm6kernel13GemmUniversalIN4cute5tupleIJiiiiEEENS1_10collective13CollectiveMmaINS1_35MainloopSm100TmaUmmaWarpSpecializedILi10ELi2ELi4ENS5_IJNS4_1CILi2EEENSA_ILi4EEENSA_ILi1EEEEEEEENS5_IJNSA_ILi64EEENSA_ILi256EEESG_EEENS_12float_e4m3_tENS5_IJlSD_lEEESJ_SK_NS4_8TiledMMAINS4_8MMA_AtomIJNS4_10MMA_TraitsINS4_19SM100_MMA_F8F6F4_SSEJSJ_SJ_fSG_SH_NS4_17integral_constantINS4_4UMMA5MajorELSR_0EEESS_NSP_INSQ_7ScaleInELST_0EEESU_EEEEEENS4_6LayoutINS5_IJSD_SD_SD_EEENS5_IJNSA_ILi0EEESZ_SZ_EEEEENS5_IJNS4_10UnderscoreES12_S12_EEEEENS4_23SM90_TMA_LOAD_MULTICASTENS4_14ComposedLayoutINS4_7SwizzleILi2ELi4ELi3EEENS4_18smem_ptr_flag_bitsILi8EEENSX_INS5_IJNSA_ILi8EEESG_EEENS5_IJSG_SD_EEEEEEEvNS4_8identityES15_S1F_vS1G_EENS_8epilogue10collective18CollectiveEpilogueINS1I_23Sm100TmaWarpSpecializedILi4ELi2ELi32ELb0ELb0EEEJSI_NS5_IJNSX_ISG_SD_EES1N_EEESJ_SK_SJ_SK_NS1I_6fusion15FusionCallbacksIS1M_NS1P_17LinearCombinationISJ_fSJ_fLNS_15FloatRoundStyleE2EEESI_S1O_JEEENS4_5SM1004TMEM4LOAD26SM100_TMEM_LOAD_16dp32b32xENS4_13SM90_TMA_LOADES1F_NS4_39AutoVectorizingCopyWithAssumedAlignmentILi128EEENS4_14SM90_TMA_STOREES1F_S21_S21_EEEvvEEEEvNT_6ParamsE --------------------------
	.section	.text._ZN7cutlass13device_kernelINS_4gemm6kernel13GemmUniversalIN4cute5tupleIJiiiiEEENS1_10collective13CollectiveMmaINS1_35MainloopSm100TmaUmmaWarpSpecializedILi10ELi2ELi4ENS5_IJNS4_1CILi2EEENSA_ILi4EEENSA_ILi1EEEEEEEENS5_IJNSA_ILi64EEENSA_ILi256EEESG_EEENS_12float_e4m3_tENS5_IJlSD_lEEESJ_SK_NS4_8TiledMMAINS4_8MMA_AtomIJNS4_10MMA_TraitsINS4_19SM100_MMA_F8F6F4_SSEJSJ_SJ_fSG_SH_NS4_17integral_constantINS4_4UMMA5MajorELSR_0EEESS_NSP_INSQ_7ScaleInELST_0EEESU_EEEEEENS4_6LayoutINS5_IJSD_SD_SD_EEENS5_IJNSA_ILi0EEESZ_SZ_EEEEENS5_IJNS4_10UnderscoreES12_S12_EEEEENS4_23SM90_TMA_LOAD_MULTICASTENS4_14ComposedLayoutINS4_7SwizzleILi2ELi4ELi3EEENS4_18smem_ptr_flag_bitsILi8EEENSX_INS5_IJNSA_ILi8EEESG_EEENS5_IJSG_SD_EEEEEEEvNS4_8identityES15_S1F_vS1G_EENS_8epilogue10collective18CollectiveEpilogueINS1I_23Sm100TmaWarpSpecializedILi4ELi2ELi32ELb0ELb0EEEJSI_NS5_IJNSX_ISG_SD_EES1N_EEESJ_SK_SJ_SK_NS1I_6fusion15FusionCallbacksIS1M_NS1P_17LinearCombinationISJ_fSJ_fLNS_15FloatRoundStyleE2EEESI_S1O_JEEENS4_5SM1004TMEM4LOAD26SM100_TMEM_LOAD_16dp32b32xENS4_13SM90_TMA_LOADES1F_NS4_39AutoVectorizingCopyWithAssumedAlignmentILi128EEENS4_14SM90_TMA_STOREES1F_S21_S21_EEEvvEEEEvNT_6ParamsE,"ax",@progbits
	.align	128
.text._ZN7cutlass13device_kernelINS_4gemm6kernel13GemmUniversalIN4cute5tupleIJiiiiEEENS1_10collective13CollectiveMmaINS1_35MainloopSm100TmaUmmaWarpSpecializedILi10ELi2ELi4ENS5_IJNS4_1CILi2EEENSA_ILi4EEENSA_ILi1EEEEEEEENS5_IJNSA_ILi64EEENSA_ILi256EEESG_EEENS_12float_e4m3_tENS5_IJlSD_lEEESJ_SK_NS4_8TiledMMAINS4_8MMA_AtomIJNS4_10MMA_TraitsINS4_19SM100_MMA_F8F6F4_SSEJSJ_SJ_fSG_SH_NS4_17integral_constantINS4_4UMMA5MajorELSR_0EEESS_NSP_INSQ_7ScaleInELST_0EEESU_EEEEEENS4_6LayoutINS5_IJSD_SD_SD_EEENS5_IJNSA_ILi0EEESZ_SZ_EEEEENS5_IJNS4_10UnderscoreES12_S12_EEEEENS4_23SM90_TMA_LOAD_MULTICASTENS4_14ComposedLayoutINS4_7SwizzleILi2ELi4ELi3EEENS4_18smem_ptr_flag_bitsILi8EEENSX_INS5_IJNSA_ILi8EEESG_EEENS5_IJSG_SD_EEEEEEEvNS4_8identityES15_S1F_vS1G_EENS_8epilogue10collective18CollectiveEpilogueINS1I_23Sm100TmaWarpSpecializedILi4ELi2ELi32ELb0ELb0EEEJSI_NS5_IJNSX_ISG_SD_EES1N_EEESJ_SK_SJ_SK_NS1I_6fusion15FusionCallbacksIS1M_NS1P_17LinearCombinationISJ_fSJ_fLNS_15FloatRoundStyleE2EEESI_S1O_JEEENS4_5SM1004TMEM4LOAD26SM100_TMEM_LOAD_16dp32b32xENS4_13SM90_TMA_LOADES1F_NS4_39AutoVectorizingCopyWithAssumedAlignmentILi128EEENS4_14SM90_TMA_STOREES1F_S21_S21_EEEvvEEEEvNT_6ParamsE:
        .type           _ZN7cutlass13device_kernelINS_4gemm6kernel13GemmUniversalIN4cute5tupleIJiiiiEEENS1_10collective13CollectiveMmaINS1_35MainloopSm100TmaUmmaWarpSpecializedILi10ELi2ELi4ENS5_IJNS4_1CILi2EEENSA_ILi4EEENSA_ILi1EEEEEEEENS5_IJNSA_ILi64EEENSA_ILi256EEESG_EEENS_12float_e4m3_tENS5_IJlSD_lEEESJ_SK_NS4_8TiledMMAINS4_8MMA_AtomIJNS4_10MMA_TraitsINS4_19SM100_MMA_F8F6F4_SSEJSJ_SJ_fSG_SH_NS4_17integral_constantINS4_4UMMA5MajorELSR_0EEESS_NSP_INSQ_7ScaleInELST_0EEESU_EEEEEENS4_6LayoutINS5_IJSD_SD_SD_EEENS5_IJNSA_ILi0EEESZ_SZ_EEEEENS5_IJNS4_10UnderscoreES12_S12_EEEEENS4_23SM90_TMA_LOAD_MULTICASTENS4_14ComposedLayoutINS4_7SwizzleILi2ELi4ELi3EEENS4_18smem_ptr_flag_bitsILi8EEENSX_INS5_IJNSA_ILi8EEESG_EEENS5_IJSG_SD_EEEEEEEvNS4_8identityES15_S1F_vS1G_EENS_8epilogue10collective18CollectiveEpilogueINS1I_23Sm100TmaWarpSpecializedILi4ELi2ELi32ELb0ELb0EEEJSI_NS5_IJNSX_ISG_SD_EES1N_EEESJ_SK_SJ_SK_NS1I_6fusion15FusionCallbacksIS1M_NS1P_17LinearCombinationISJ_fSJ_fLNS_15FloatRoundStyleE2EEESI_S1O_JEEENS4_5SM1004TMEM4LOAD26SM100_TMEM_LOAD_16dp32b32xENS4_13SM90_TMA_LOADES1F_NS4_39AutoVectorizingCopyWithAssumedAlignmentILi128EEENS4_14SM90_TMA_STOREES1F_S21_S21_EEEvvEEEEvNT_6ParamsE,@function
        .size           _ZN7cutlass13device_kernelINS_4gemm6kernel13GemmUniversalIN4cute5tupleIJiiiiEEENS1_10collective13CollectiveMmaINS1_35MainloopSm100TmaUmmaWarpSpecializedILi10ELi2ELi4ENS5_IJNS4_1CILi2EEENSA_ILi4EEENSA_ILi1EEEEEEEENS5_IJNSA_ILi64EEENSA_ILi256EEESG_EEENS_12float_e4m3_tENS5_IJlSD_lEEESJ_SK_NS4_8TiledMMAINS4_8MMA_AtomIJNS4_10MMA_TraitsINS4_19SM100_MMA_F8F6F4_SSEJSJ_SJ_fSG_SH_NS4_17integral_constantINS4_4UMMA5MajorELSR_0EEESS_NSP_INSQ_7ScaleInELST_0EEESU_EEEEEENS4_6LayoutINS5_IJSD_SD_SD_EEENS5_IJNSA_ILi0EEESZ_SZ_EEEEENS5_IJNS4_10UnderscoreES12_S12_EEEEENS4_23SM90_TMA_LOAD_MULTICASTENS4_14ComposedLayoutINS4_7SwizzleILi2ELi4ELi3EEENS4_18smem_ptr_flag_bitsILi8EEENSX_INS5_IJNSA_ILi8EEESG_EEENS5_IJSG_SD_EEEEEEEvNS4_8identityES15_S1F_vS1G_EENS_8epilogue10collective18CollectiveEpilogueINS1I_23Sm100TmaWarpSpecializedILi4ELi2ELi32ELb0ELb0EEEJSI_NS5_IJNSX_ISG_SD_EES1N_EEESJ_SK_SJ_SK_NS1I_6fusion15FusionCallbacksIS1M_NS1P_17LinearCombinationISJ_fSJ_fLNS_15FloatRoundStyleE2EEESI_S1O_JEEENS4_5SM1004TMEM4LOAD26SM100_TMEM_LOAD_16dp32b32xENS4_13SM90_TMA_LOADES1F_NS4_39AutoVectorizingCopyWithAssumedAlignmentILi128EEENS4_14SM90_TMA_STOREES1F_S21_S21_EEEvvEEEEvNT_6ParamsE,(.L_x_196 - _ZN7cutlass13device_kernelINS_4gemm6kernel13GemmUniversalIN4cute5tupleIJiiiiEEENS1_10collective13CollectiveMmaINS1_35MainloopSm100TmaUmmaWarpSpecializedILi10ELi2ELi4ENS5_IJNS4_1CILi2EEENSA_ILi4EEENSA_ILi1EEEEEEEENS5_IJNSA_ILi64EEENSA_ILi256EEESG_EEENS_12float_e4m3_tENS5_IJlSD_lEEESJ_SK_NS4_8TiledMMAINS4_8MMA_AtomIJNS4_10MMA_TraitsINS4_19SM100_MMA_F8F6F4_SSEJSJ_SJ_fSG_SH_NS4_17integral_constantINS4_4UMMA5MajorELSR_0EEESS_NSP_INSQ_7ScaleInELST_0EEESU_EEEEEENS4_6LayoutINS5_IJSD_SD_SD_EEENS5_IJNSA_ILi0EEESZ_SZ_EEEEENS5_IJNS4_10UnderscoreES12_S12_EEEEENS4_23SM90_TMA_LOAD_MULTICASTENS4_14ComposedLayoutINS4_7SwizzleILi2ELi4ELi3EEENS4_18smem_ptr_flag_bitsILi8EEENSX_INS5_IJNSA_ILi8EEESG_EEENS5_IJSG_SD_EEEEEEEvNS4_8identityES15_S1F_vS1G_EENS_8epilogue10collective18CollectiveEpilogueINS1I_23Sm100TmaWarpSpecializedILi4ELi2ELi32ELb0ELb0EEEJSI_NS5_IJNSX_ISG_SD_EES1N_EEESJ_SK_SJ_SK_NS1I_6fusion15FusionCallbacksIS1M_NS1P_17LinearCombinationISJ_fSJ_fLNS_15FloatRoundStyleE2EEESI_S1O_JEEENS4_5SM1004TMEM4LOAD26SM100_TMEM_LOAD_16dp32b32xENS4_13SM90_TMA_LOADES1F_NS4_39AutoVectorizingCopyWithAssumedAlignmentILi128EEENS4_14SM90_TMA_STOREES1F_S21_S21_EEEvvEEEEvNT_6ParamsE)
        .other          _ZN7cutlass13device_kernelINS_4gemm6kernel13GemmUniversalIN4cute5tupleIJiiiiEEENS1_10collective13CollectiveMmaINS1_35MainloopSm100TmaUmmaWarpSpecializedILi10ELi2ELi4ENS5_IJNS4_1CILi2EEENSA_ILi4EEENSA_ILi1EEEEEEEENS5_IJNSA_ILi64EEENSA_ILi256EEESG_EEENS_12float_e4m3_tENS5_IJlSD_lEEESJ_SK_NS4_8TiledMMAINS4_8MMA_AtomIJNS4_10MMA_TraitsINS4_19SM100_MMA_F8F6F4_SSEJSJ_SJ_fSG_SH_NS4_17integral_constantINS4_4UMMA5MajorELSR_0EEESS_NSP_INSQ_7ScaleInELST_0EEESU_EEEEEENS4_6LayoutINS5_IJSD_SD_SD_EEENS5_IJNSA_ILi0EEESZ_SZ_EEEEENS5_IJNS4_10UnderscoreES12_S12_EEEEENS4_23SM90_TMA_LOAD_MULTICASTENS4_14ComposedLayoutINS4_7SwizzleILi2ELi4ELi3EEENS4_18smem_ptr_flag_bitsILi8EEENSX_INS5_IJNSA_ILi8EEESG_EEENS5_IJSG_SD_EEEEEEEvNS4_8identityES15_S1F_vS1G_EENS_8epilogue10collective18CollectiveEpilogueINS1I_23Sm100TmaWarpSpecializedILi4ELi2ELi32ELb0ELb0EEEJSI_NS5_IJNSX_ISG_SD_EES1N_EEESJ_SK_SJ_SK_NS1I_6fusion15FusionCallbacksIS1M_NS1P_17LinearCombinationISJ_fSJ_fLNS_15FloatRoundStyleE2EEESI_S1O_JEEENS4_5SM1004TMEM4LOAD26SM100_TMEM_LOAD_16dp32b32xENS4_13SM90_TMA_LOADES1F_NS4_39AutoVectorizingCopyWithAssumedAlignmentILi128EEENS4_14SM90_TMA_STOREES1F_S21_S21_EEEvvEEEEvNT_6ParamsE,@"STO_CUDA_ENTRY STV_DEFAULT"
_ZN7cutlass13device_kernelINS_4gemm6kernel13GemmUniversalIN4cute5tupleIJiiiiEEENS1_10collective13CollectiveMmaINS1_35MainloopSm100TmaUmmaWarpSpecializedILi10ELi2ELi4ENS5_IJNS4_1CILi2EEENSA_ILi4EEENSA_ILi1EEEEEEEENS5_IJNSA_ILi64EEENSA_ILi256EEESG_EEENS_12float_e4m3_tENS5_IJlSD_lEEESJ_SK_NS4_8TiledMMAINS4_8MMA_AtomIJNS4_10MMA_TraitsINS4_19SM100_MMA_F8F6F4_SSEJSJ_SJ_fSG_SH_NS4_17integral_constantINS4_4UMMA5MajorELSR_0EEESS_NSP_INSQ_7ScaleInELST_0EEESU_EEEEEENS4_6LayoutINS5_IJSD_SD_SD_EEENS5_IJNSA_ILi0EEESZ_SZ_EEEEENS5_IJNS4_10UnderscoreES12_S12_EEEEENS4_23SM90_TMA_LOAD_MULTICASTENS4_14ComposedLayoutINS4_7SwizzleILi2ELi4ELi3EEENS4_18smem_ptr_flag_bitsILi8EEENSX_INS5_IJNSA_ILi8EEESG_EEENS5_IJSG_SD_EEEEEEEvNS4_8identityES15_S1F_vS1G_EENS_8epilogue10collective18CollectiveEpilogueINS1I_23Sm100TmaWarpSpecializedILi4ELi2ELi32ELb0ELb0EEEJSI_NS5_IJNSX_ISG_SD_EES1N_EEESJ_SK_SJ_SK_NS1I_6fusion15FusionCallbacksIS1M_NS1P_17LinearCombinationISJ_fSJ_fLNS_15FloatRoundStyleE2EEESI_S1O_JEEENS4_5SM1004TMEM4LOAD26SM100_TMEM_LOAD_16dp32b32xENS4_13SM90_TMA_LOADES1F_NS4_39AutoVectorizingCopyWithAssumedAlignmentILi128EEENS4_14SM90_TMA_STOREES1F_S21_S21_EEEvvEEEEvNT_6ParamsE:
[----:B------:R-:W1:Y:S01]  /*0000*/  LDC R1, c[0x0][0x37c] ;  /* 0x0000df00ff017b82 */ /* 0x000e620000000800 */
[----:B------:R-:W2:Y:S01]  /*0010*/  S2R R97, SR_TID.X ;  /* 0x0000000000617919 */ /* 0x000ea20000002100 */
[----:B------:R-:W3:Y:S01]  /*0020*/  LDCU.64 UR8, c[0x0][0x890] ;  /* 0x00011200ff0877ac */ /* 0x000ee20008000a00 */
[----:B------:R-:W-:Y:S02]  /*0030*/  PRMT R89, RZ, 0x7610, R89 ;  /* 0x00007610ff597816 */ /* 0x000fe40000000059 */
[----:B------:R-:W-:Y:S02]  /*0040*/  ELECT P3, URZ, PT ;  /* 0x0000000000ff782f */ /* 0x000fe40003860000 */
[----:B---3--:R-:W-:-:S04]  /*0050*/  ISETP.NE.U32.AND P0, PT, RZ, UR8, PT ;  /* 0x00000008ff007c0c */ /* 0x008fc8000bf05070 */
[----:B------:R-:W-:Y:S02]  /*0060*/  ISETP.NE.AND.EX P1, PT, RZ, UR9, PT, P0 ;  /* 0x00000009ff007c0c */ /* 0x000fe4000bf25300 */
[----:B--2---:R-:W-:-:S05]  /*0070*/  SHF.R.U32.HI R90, RZ, 0x5, R97 ;  /* 0x00000005ff5a7819 */ /* 0x004fca0000011661 */
[----:B------:R-:W2:Y:S02]  /*0080*/  SHFL.IDX PT, R0, R90, RZ, 0x1f ;  /* 0x00001fff5a007589 */ /* 0x000ea400000e0000 */
[----:B--2---:R-:W-:-:S04]  /*0090*/  R2UR UR17, R0 ;  /* 0x00000000001172ca */ /* 0x004fc800000e0000 */
[----:B-1----:R-:W-:Y:S05]  /*00a0*/  @P1 BRA `(.L_x_0) ;  /* 0x0000000000301947 */ /* 0x002fea0003800000 */
[----:B------:R-:W1:Y:S02]  /*00b0*/  LDCU.64 UR4, c[0x0][0x888] ;  /* 0x00011100ff0477ac */ /* 0x000e640008000a00 */
[----:B-1----:R-:W-:-:S04]  /*00c0*/  UISETP.NE.U32.AND UP0, UPT, UR4, URZ, UPT ;  /* 0x000000ff0400728c */ /* 0x002fc8000bf05070 */
[----:B------:R-:W-:-:S09]  /*00d0*/  UISETP.NE.AND.EX UP0, UPT, UR5, URZ, UPT, UP0 ;  /* 0x000000ff0500728c */ /* 0x000fd2000bf05300 */
[----:B------:R-:W-:Y:S05]  /*00e0*/  BRA.U !UP0, `(.L_x_1) ;  /* 0x0000000108147547 */ /* 0x000fea000b800000 */
[----:B------:R-:W1:Y:S01]  /*00f0*/  LDC.64 R2, c[0x0][0x888] ;  /* 0x00022200ff027b82 */ /* 0x000e620000000a00 */
[----:B------:R-:W1:Y:S02]  /*0100*/  LDCU.64 UR4, c[0x0][0x358] ;  /* 0x00006b00ff0477ac */ /* 0x000e640008000a00 */
[----:B-1----:R1:W5:Y:S01]  /*0110*/  LDG.E R41, desc[UR4][R2.64] ;  /* 0x0000000402297981 */ /* 0x002362000c1e1900 */
[----:B------:R-:W-:Y:S01]  /*0120*/  HFMA2 R89, -RZ, RZ, 0, 5.9604644775390625e-08 ;  /* 0x00000001ff597431 */ /* 0x000fe200000001ff */
[----:B------:R-:W-:Y:S05]  /*0130*/  BRA `(.L_x_0) ;  /* 0x00000000000c7947 */ /* 0x000fea0003800000 */
.L_x_1:
[----:B------:R-:W1:Y:S01]  /*0140*/  LDCU UR4, c[0x0][0x880] ;  /* 0x00011000ff0477ac */ /* 0x000e620008000800 */
[----:B------:R-:W-:Y:S01]  /*0150*/  HFMA2 R89, -RZ, RZ, 0, 5.9604644775390625e-08 ;  /* 0x00000001ff597431 */ /* 0x000fe200000001ff */
[----:B-1----:R-:W-:-:S07]  /*0160*/  MOV R41, UR4 ;  /* 0x0000000400297c02 */ /* 0x002fce0008000f00 */
.L_x_0:
[----:B------:R-:W2:Y:S02]  /*0170*/  LDCU.64 UR4, c[0x0][0x8b0] ;  /* 0x00011600ff0477ac */ /* 0x000ea40008000a00 */
[----:B--2---:R-:W-:-:S04]  /*0180*/  UISETP.NE.U32.AND UP0, UPT, UR4, URZ, UPT ;  /* 0x000000ff0400728c */ /* 0x004fc8000bf05070 */
[----:B------:R-:W-:-:S09]  /*0190*/  UISETP.NE.AND.EX UP0, UPT, UR5, URZ, UPT, UP0 ;  /* 0x000000ff0500728c */ /* 0x000fd2000bf05300 */
[----:B------:R-:W-:Y:S05]  /*01a0*/  BRA.U UP0, `(.L_x_2) ;  /* 0x0000000100287547 */ /* 0x000fea000b800000 */
[----:B------:R-:W2:Y:S02]  /*01b0*/  LDCU.64 UR4, c[0x0][0x8a8] ;  /* 0x00011500ff0477ac */ /* 0x000ea40008000a00 */
[----:B--2---:R-:W-:-:S04]  /*01c0*/  UISETP.NE.U32.AND UP0, UPT, UR4, URZ, UPT ;  /* 0x000000ff0400728c */ /* 0x004fc8000bf05070 */
[----:B------:R-:W-:-:S09]  /*01d0*/  UISETP.NE.AND.EX UP0, UPT, UR5, URZ, UPT, UP0 ;  /* 0x000000ff0500728c */ /* 0x000fd2000bf05300 */
[----:B------:R-:W-:Y:S05]  /*01e0*/  BRA.U !UP0, `(.L_x_3) ;  /* 0x0000000108107547 */ /* 0x000fea000b800000 */
[----:B------:R-:W2:Y:S01]  /*01f0*/  LDC.64 R38, c[0x0][0x8a8] ;  /* 0x00022a00ff267b82 */ /* 0x000ea20000000a00 */
[----:B------:R-:W2:Y:S02]  /*0200*/  LDCU.64 UR4, c[0x0][0x358] ;  /* 0x00006b00ff0477ac */ /* 0x000ea40008000a00 */
[----:B--2---:R2:W5:Y:S01]  /*0210*/  LDG.E R38, desc[UR4][R38.64] ;  /* 0x0000000426267981 */ /* 0x004562000c1e1900 */
[----:B------:R-:W-:Y:S05]  /*0220*/  BRA `(.L_x_2) ;  /* 0x0000000000087947 */ /* 0x000fea0003800000 */
.L_x_3:
[----:B------:R-:W2:Y:S02]  /*0230*/  LDCU UR4, c[0x0][0x8a0] ;  /* 0x00011400ff0477ac */ /* 0x000ea40008000800 */
[----:B--2---:R-:W-:Y:S02]  /*0240*/  MOV R38, UR4 ;  /* 0x0000000400267c02 */ /* 0x004fe40008000f00 */
.L_x_2:
[----:B------:R-:W-:Y:S01]  /*0250*/  IMAD.U32 R0, RZ, RZ, UR17 ;  /* 0x00000011ff007e24 */ /* 0x000fe2000f8e00ff */
[----:B------:R-:W-:Y:S04]  /*0260*/  BSSY.RECONVERGENT B0, `(.L_x_4) ;  /* 0x000000c000007945 */ /* 0x000fe80003800200 */
[C---:B------:R-:W-:Y:S02]  /*0270*/  ISETP.NE.OR P2, PT, R0.reuse, 0x1, !P3 ;  /* 0x000000010000780c */ /* 0x040fe40005f45670 */
[----:B------:R-:W-:-:S11]  /*0280*/  ISETP.NE.OR P1, PT, R0, 0x3, !P3 ;  /* 0x000000030000780c */ /* 0x000fd60005f25670 */
[----:B------:R-:W-:Y:S05]  /*0290*/  @P2 BRA `(.L_x_5) ;  /* 0x0000000000202947 */ /* 0x000fea0003800000 */
[----:B------:R-:W3:Y:S02]  /*02a0*/  LDCU.64 UR4, c[0x0][0x348] ;  /* 0x00006900ff0477ac */ /* 0x000ee40008000a00 */
[----:B---3--:R-:W-:Y:S02]  /*02b0*/  UIADD3 UR6, UP1, UPT, UR4, 0x80, URZ ;  /* 0x0000008004067890 */ /* 0x008fe4000ff3e0ff */
[----:B------:R-:W-:Y:S02]  /*02c0*/  UIADD3 UR4, UP0, UPT, UR4, 0x180, URZ ;  /* 0x0000018004047890 */ /* 0x000fe4000ff1e0ff */
[----:B------:R-:W-:Y:S02]  /*02d0*/  UIADD3.X UR7, UPT, UPT, URZ, UR5, URZ, UP1, !UPT ;  /* 0x00000005ff077290 */ /* 0x000fe40008ffe4ff */
[----:B------:R-:W-:-:S07]  /*02e0*/  UIADD3.X UR5, UPT, UPT, URZ, UR5, URZ, UP0, !UPT ;  /* 0x00000005ff057290 */ /* 0x000fce00087fe4ff */
[----:B------:R3:W-:Y:S02]  /*02f0*/  UTMACCTL.PF [UR6] ;  /* 0x00000000060079b9 */ /* 0x0007e40008040000 */
[----:B------:R3:W-:Y:S02]  /*0300*/  UTMACCTL.PF [UR4] ;  /* 0x00000000040079b9 */ /* 0x0007e40008040000 */
[----:B---3--:R-:W-:Y:S01]  /*0310*/  NOP ;  /* 0x0000000000007918 */ /* 0x008fe20000000000 */
.L_x_5:
[----:B------:R-:W-:Y:S05]  /*0320*/  BSYNC.RECONVERGENT B0 ;  /* 0x0000000000007941 */ /* 0x000fea0003800200 */
.L_x_4:
[----:B------:R-:W-:Y:S04]  /*0330*/  BSSY.RECONVERGENT B0, `(.L_x_6) ;  /* 0x000000a000007945 */ /* 0x000fe80003800200 */
        /* <DEDUP_REMOVED lines=9> */
.L_x_7:
[----:B------:R-:W-:Y:S05]  /*03d0*/  BSYNC.RECONVERGENT B0 ;  /* 0x0000000000007941 */ /* 0x000fea0003800200 */
.L_x_6:
[----:B------:R-:W3:Y:S01]  /*03e0*/  LDCU.64 UR4, c[0x0][0x888] ;  /* 0x00011100ff0477ac */ /* 0x000ee20008000a00 */
[----:B------:R-:W-:Y:S01]  /*03f0*/  ISETP.NE.AND.EX P0, PT, RZ, UR9, PT, P0 ;  /* 0x00000009ff007c0c */ /* 0x000fe2000bf05300 */
[----:B------:R-:W-:Y:S01]  /*0400*/  UPLOP3.LUT UP5, UPT, UPT, UPT, UPT, 0x80, 0x8 ;  /* 0x000000000008789c */ /* 0x000fe20003faf070 */
[----:B---3--:R-:W-:-:S04]  /*0410*/  ISETP.NE.U32.AND P1, PT, RZ, UR4, PT ;  /* 0x00000004ff007c0c */ /* 0x008fc8000bf25070 */
[----:B------:R-:W-:-:S13]  /*0420*/  ISETP.NE.AND.EX P1, PT, RZ, UR5, PT, P1 ;  /* 0x00000005ff007c0c */ /* 0x000fda000bf25310 */
[----:B------:R-:W-:Y:S05]  /*0430*/  @P1 BRA P0, `(.L_x_8) ;  /* 0x0000000000281947 */ /* 0x000fea0000000000 */
[----:B------:R-:W-:Y:S01]  /*0440*/  UISETP.NE.U32.AND UP0, UPT, UR8, URZ, UPT ;  /* 0x000000ff0800728c */ /* 0x000fe2000bf05070 */
[----:B-----5:R-:W-:Y:S01]  /*0450*/  FSETP.NEU.AND P0, PT, R41, RZ, PT ;  /* 0x000000ff2900720b */ /* 0x020fe20003f0d000 */
[----:B------:R-:W-:Y:S02]  /*0460*/  UISETP.NE.U32.AND UP2, UPT, UR4, URZ, UPT ;  /* 0x000000ff0400728c */ /* 0x000fe4000bf45070 */
[----:B------:R-:W-:Y:S02]  /*0470*/  UISETP.NE.AND.EX UP1, UPT, UR9, URZ, UPT, UP0 ;  /* 0x000000ff0900728c */ /* 0x000fe4000bf25300 */
[----:B------:R-:W-:-:S04]  /*0480*/  UISETP.NE.AND.EX UP0, UPT, UR5, URZ, UPT, UP2 ;  /* 0x000000ff0500728c */ /* 0x000fc8000bf05320 */
[----:B------:R-:W-:-:S04]  /*0490*/  USEL UR4, URZ, 0xffffffff, UP0 ;  /* 0xffffffffff047887 */ /* 0x000fc80008000000 */
[----:B------:R-:W-:Y:S01]  /*04a0*/  VOTEU.ANY UP0, P0 ;  /* 0x0000000000ff7886 */ /* 0x000fe20000000100 */
[----:B------:R-:W-:-:S04]  /*04b0*/  @!UP1 USEL UR4, URZ, 0xffffffff, UP0 ;  /* 0xffffffffff049887 */ /* 0x000fc80008000000 */
[----:B------:R-:W-:-:S04]  /*04c0*/  ULOP3.LUT UR4, UR4, 0x1, URZ, 0xc0, !UPT ;  /* 0x0000000104047892 */ /* 0x000fc8000f8ec0ff */
[----:B------:R-:W-:-:S11]  /*04d0*/  UISETP.NE.U32.AND UP5, UPT, UR4, 0x1, UPT ;  /* 0x000000010400788c */ /* 0x000fd6000bfa5070 */
.L_x_8:
[----:B-1----:R-:W1:Y:S01]  /*04e0*/  SHFL.IDX PT, R2, R90, RZ, 0x1f ;  /* 0x00001fff5a027589 */ /* 0x002e6200000e0000 */
[----:B------:R-:W-:-:S04]  /*04f0*/  UISETP.NE.AND UP0, UPT, UR17, 0x2, UPT ;  /* 0x000000021100788c */ /* 0x000fc8000bf05270 */
[----:B------:R-:W-:Y:S01]  /*0500*/  USEL UR48, URZ, 0x1, UP0 ;  /* 0x00000001ff307887 */ /* 0x000fe20008000000 */
[----:B-1----:R-:W-:-:S13]  /*0510*/  ISETP.NE.AND P0, PT, R2, RZ, PT ;  /* 0x000000ff0200720c */ /* 0x002fda0003f05270 */
[----:B------:R-:W-:Y:S05]  /*0520*/  @P0 BRA `(.L_x_9) ;  /* 0x0000000000940947 */ /* 0x000fea0003800000 */
[----:B------:R-:W-:Y:S01]  /*0530*/  ELECT P0, URZ, PT ;  /* 0x0000000000ff782f */ /* 0x000fe20003800000 */
[----:B------:R-:W-:-:S12]  /*0540*/  BSSY.RECONVERGENT B0, `(.L_x_9) ;  /* 0x0000023000007945 */ /* 0x000fd80003800200 */
[----:B------:R-:W-:Y:S05]  /*0550*/  @!P0 BRA `(.L_x_10) ;  /* 0x0000000000848947 */ /* 0x000fea0003800000 */
[----:B------:R-:W1:Y:S01]  /*0560*/  S2UR UR4, SR_CgaCtaId ;  /* 0x00000000000479c3 */ /* 0x000e620000008800 */
[----:B------:R-:W-:Y:S01]  /*0570*/  UMOV UR5, 0x400 ;  /* 0x0000040000057882 */ /* 0x000fe20000000000 */
[----:B------:R-:W-:Y:S01]  /*0580*/  UMOV UR8, 0x1 ;  /* 0x0000000100087882 */ /* 0x000fe20000000000 */
[----:B------:R-:W-:Y:S01]  /*0590*/  UMOV UR6, 0x5 ;  /* 0x0000000500067882 */ /* 0x000fe20000000000 */
[----:B------:R-:W-:-:S04]  /*05a0*/  UIADD3 UR8, UPT, UPT, -UR8, 0x100000, URZ ;  /* 0x0010000008087890 */ /* 0x000fc8000fffe1ff */
[----:B------:R-:W-:Y:S02]  /*05b0*/  USHF.L.U32 UR9, UR8, 0xb, URZ ;  /* 0x0000000b08097899 */ /* 0x000fe400080006ff */
[----:B------:R-:W-:Y:S02]  /*05c0*/  USHF.L.U32 UR8, UR8, 0x1, URZ ;  /* 0x0000000108087899 */ /* 0x000fe400080006ff */
[----:B------:R-:W-:-:S04]  /*05d0*/  UIADD3 UR6, UPT, UPT, -UR6, 0x100000, URZ ;  /* 0x0010000006067890 */ /* 0x000fc8000fffe1ff */
[----:B------:R-:W-:Y:S02]  /*05e0*/  USHF.L.U32 UR7, UR6, 0xb, URZ ;  /* 0x0000000b06077899 */ /* 0x000fe400080006ff */
[----:B------:R-:W-:Y:S02]  /*05f0*/  USHF.L.U32 UR6, UR6, 0x1, URZ ;  /* 0x0000000106067899 */ /* 0x000fe400080006ff */
[----:B-1----:R-:W-:Y:S01]  /*0600*/  ULEA UR4, UR4, UR5, 0x18 ;  /* 0x0000000504047291 */ /* 0x002fe2000f8ec0ff */
[----:B------:R-:W1:Y:S11]  /*0610*/  FENCE.VIEW.ASYNC.S ;  /* 0x00000000000073c6 */ /* 0x000e760000000000 */
[----:B-1----:R1:W3:Y:S01]  /*0620*/  SYNCS.EXCH.64 URZ, [UR4], UR8 ;  /* 0x0000000804ff75b2 */ /* 0x0022e20008000100 */
[----:B------:R1:W4:Y:S01]  /*0630*/  SYNCS.EXCH.64 URZ, [UR4+0x50], UR6 ;  /* 0x0000500604ff75b2 */ /* 0x0003220008000100 */
[----:B------:R1:W1:Y:S01]  /*0640*/  SYNCS.EXCH.64 URZ, [UR4+0x8], UR8 ;  /* 0x0000080804ff75b2 */ /* 0x0002620008000100 */
        /* <DEDUP_REMOVED lines=17> */
[----:B------:R-:W-:Y:S01]  /*0760*/  NOP ;  /* 0x0000000000007918 */ /* 0x000fe20000000000 */
.L_x_10:
[----:B-1----:R-:W-:Y:S05]  /*0770*/  BSYNC.RECONVERGENT B0 ;  /* 0x0000000000007941 */ /* 0x002fea0003800200 */
.L_x_9:
[----:B------:R-:W1:Y:S01]  /*0780*/  SHFL.IDX PT, R2, R90, RZ, 0x1f ;  /* 0x00001fff5a027589 */ /* 0x000e6200000e0000 */
[----:B------:R-:W-:Y:S01]  /*0790*/  NOP ;  /* 0x0000000000007918 */ /* 0x000fe20000000000 */
[----:B-1----:R-:W-:-:S13]  /*07a0*/  ISETP.NE.AND P0, PT, R2, 0x1, PT ;  /* 0x000000010200780c */ /* 0x002fda0003f05270 */
[----:B------:R-:W-:Y:S05]  /*07b0*/  @P0 BRA `(.L_x_11) ;  /* 0x0000000000580947 */ /* 0x000fea0003800000 */
        /* <DEDUP_REMOVED lines=9> */
[----:B------:R-:W-:Y:S01]  /*0850*/  USHF.L.U32 UR6, UR6, 0x1, URZ ;  /* 0x0000000106067899 */ /* 0x000fe200080006ff */
[----:B------:R-:W-:Y:S01]  /*0860*/  ELECT P0, URZ, PT ;  /* 0x0000000000ff782f */ /* 0x000fe20003800000 */
[----:B-1----:R-:W-:Y:S01]  /*0870*/  ULEA UR4, UR4, UR5, 0x18 ;  /* 0x0000000504047291 */ /* 0x002fe2000f8ec0ff */
[----:B------:R-:W1:Y:S11]  /*0880*/  FENCE.VIEW.ASYNC.S ;  /* 0x00000000000073c6 */ /* 0x000e760000000000 */
[----:B-1----:R1:W1:Y:S01]  /*0890*/  SYNCS.EXCH.64 URZ, [UR4+0xa0], UR8 ;  /* 0x0000a00804ff75b2 */ /* 0x0022620008000100 */
        /* <DEDUP_REMOVED lines=8> */
.L_x_11:
[----:B------:R-:W2:Y:S01]  /*0920*/  SHFL.IDX PT, R2, R90, RZ, 0x1f ;  /* 0x00001fff5a027589 */ /* 0x000ea200000e0000 */
[----:B------:R-:W-:Y:S01]  /*0930*/  NOP ;  /* 0x0000000000007918 */ /* 0x000fe20000000000 */
[----:B--2---:R-:W-:-:S13]  /*0940*/  ISETP.NE.AND P0, PT, R2, 0x3, PT ;  /* 0x000000030200780c */ /* 0x004fda0003f05270 */
[----:B------:R-:W-:Y:S05]  /*0950*/  @P0 BRA `(.L_x_12) ;  /* 0x0000000000300947 */ /* 0x000fea0003800000 */
[----:B-1----:R-:W1:Y:S01]  /*0960*/  S2UR UR4, SR_CgaCtaId ;  /* 0x00000000000479c3 */ /* 0x002e620000008800 */
[----:B------:R-:W-:Y:S01]  /*0970*/  UMOV UR6, 0x400 ;  /* 0x0000040000067882 */ /* 0x000fe20000000000 */
[----:B------:R-:W-:Y:S01]  /*0980*/  UMOV UR5, 0x20 ;  /* 0x0000002000057882 */ /* 0x000fe20000000000 */
[----:B------:R-:W-:Y:S01]  /*0990*/  ELECT P0, URZ, PT ;  /* 0x0000000000ff782f */ /* 0x000fe20003800000 */
[----:B-1----:R-:W-:Y:S02]  /*09a0*/  ULEA UR6, UR4, UR6, 0x18 ;  /* 0x0000000604067291 */ /* 0x002fe4000f8ec0ff */
[----:B------:R-:W-:-:S04]  /*09b0*/  UIADD3 UR4, UPT, UPT, -UR5, 0x100000, URZ ;  /* 0x0010000005047890 */ /* 0x000fc8000fffe1ff */
[----:B------:R-:W-:Y:S02]  /*09c0*/  USHF.L.U32 UR5, UR4, 0xb, URZ ;  /* 0x0000000b04057899 */ /* 0x000fe400080006ff */
[----:B------:R-:W-:Y:S01]  /*09d0*/  USHF.L.U32 UR4, UR4, 0x1, URZ ;  /* 0x0000000104047899 */ /* 0x000fe200080006ff */
[----:B------:R-:W1:Y:S11]  /*09e0*/  FENCE.VIEW.ASYNC.S ;  /* 0x00000000000073c6 */ /* 0x000e760000000000 */
[----:B-1----:R2:W1:Y:S01]  /*09f0*/  SYNCS.EXCH.64 URZ, [UR6+0xe0], UR4 ;  /* 0x0000e00406ff75b2 */ /* 0x0024620008000100 */
[----:B------:R2:W1:Y:S02]  /*0a00*/  SYNCS.EXCH.64 URZ, [UR6+0xe8], UR4 ;  /* 0x0000e80406ff75b2 */ /* 0x0004640008000100 */
[----:B--2---:R-:W-:Y:S01]  /*0a10*/  NOP ;  /* 0x0000000000007918 */ /* 0x004fe20000000000 */
.L_x_12:
[----:B------:R-:W2:Y:S01]  /*0a20*/  SHFL.IDX PT, R2, R90, RZ, 0x1f ;  /* 0x00001fff5a027589 */ /* 0x000ea200000e0000 */
[----:B------:R-:W-:Y:S01]  /*0a30*/  NOP ;  /* 0x0000000000007918 */ /* 0x000fe20000000000 */
[----:B--2---:R-:W-:-:S13]  /*0a40*/  ISETP.NE.AND P0, PT, R2, 0x4, PT ;  /* 0x000000040200780c */ /* 0x004fda0003f05270 */
[----:B------:R-:W-:Y:S05]  /*0a50*/  @P0 BRA `(.L_x_13) ;  /* 0x00000000004c0947 */ /* 0x000fea0003800000 */
[----:B-1----:R-:W1:Y:S01]  /*0a60*/  S2UR UR6, SR_CgaCtaId ;  /* 0x00000000000679c3 */ /* 0x002e620000008800 */
[----:B------:R-:W-:Y:S01]  /*0a70*/  UMOV UR4, 0x720 ;  /* 0x0000072000047882 */ /* 0x000fe20000000000 */
[----:B------:R-:W-:Y:S01]  /*0a80*/  UMOV UR5, 0x400 ;  /* 0x0000040000057882 */ /* 0x000fe20000000000 */
[----:B------:R-:W-:Y:S01]  /*0a90*/  USEL UR4, UR4, 0x620, UP5 ;  /* 0x0000062004047887 */ /* 0x000fe2000a800000 */
[----:B------:R-:W-:Y:S01]  /*0aa0*/  UMOV UR8, 0x1 ;  /* 0x0000000100087882 */ /* 0x000fe20000000000 */
[----:B------:R-:W-:Y:S01]  /*0ab0*/  ELECT P0, URZ, PT ;  /* 0x0000000000ff782f */ /* 0x000fe20003800000 */
[----:B------:R-:W-:-:S04]  /*0ac0*/  UIADD3 UR8, UPT, UPT, -UR8, 0x100000, URZ ;  /* 0x0010000008087890 */ /* 0x000fc8000fffe1ff */
[----:B------:R-:W-:Y:S02]  /*0ad0*/  USHF.L.U32 UR9, UR8, 0xb, URZ ;  /* 0x0000000b08097899 */ /* 0x000fe400080006ff */
[----:B------:R-:W-:Y:S02]  /*0ae0*/  USHF.L.U32 UR8, UR8, 0x1, URZ ;  /* 0x0000000108087899 */ /* 0x000fe400080006ff */
[----:B-1----:R-:W-:Y:S02]  /*0af0*/  ULEA UR6, UR6, UR5, 0x18 ;  /* 0x0000000506067291 */ /* 0x002fe4000f8ec0ff */
[----:B------:R-:W-:-:S04]  /*0b00*/  UIADD3 UR4, UPT, UPT, -UR4, 0x100000, URZ ;  /* 0x0010000004047890 */ /* 0x000fc8000fffe1ff */
[----:B------:R-:W-:Y:S02]  /*0b10*/  USHF.L.U32 UR5, UR4, 0xb, URZ ;  /* 0x0000000b04057899 */ /* 0x000fe400080006ff */
[----:B------:R-:W-:Y:S01]  /*0b20*/  USHF.L.U32 UR4, UR4, 0x1, URZ ;  /* 0x0000000104047899 */ /* 0x000fe200080006ff */
[----:B------:R-:W1:Y:S03]  /*0b30*/  FENCE.VIEW.ASYNC.S ;  /* 0x00000000000073c6 */ /* 0x000e660000000000 */
[----:B-1----:R2:W1:Y:S08]  /*0b40*/  SYNCS.EXCH.64 URZ, [UR6+0xf0], UR8 ;  /* 0x0000f00806ff75b2 */ /* 0x0024700008000100 */
[----:B------:R2:W1:Y:S01]  /*0b50*/  SYNCS.EXCH.64 URZ, [UR6+0x100], UR4 ;  /* 0x0001000406ff75b2 */ /* 0x0004620008000100 */
[----:B------:R2:W1:Y:S01]  /*0b60*/  SYNCS.EXCH.64 URZ, [UR6+0xf8], UR8 ;  /* 0x0000f80806ff75b2 */ /* 0x0004620008000100 */
[----:B------:R2:W1:Y:S02]  /*0b70*/  SYNCS.EXCH.64 URZ, [UR6+0x108], UR4 ;  /* 0x0001080406ff75b2 */ /* 0x0004640008000100 */
[----:B--2---:R-:W-:Y:S01]  /*0b80*/  NOP ;  /* 0x0000000000007918 */ /* 0x004fe20000000000 */
.L_x_13:
[----:B------:R-:W2:Y:S01]  /*0b90*/  SHFL.IDX PT, R2, R90, RZ, 0x1f ;  /* 0x00001fff5a027589 */ /* 0x000ea200000e0000 */
[----:B------:R-:W-:Y:S01]  /*0ba0*/  NOP ;  /* 0x0000000000007918 */ /* 0x000fe20000000000 */
[----:B--2---:R-:W-:-:S13]  /*0bb0*/  ISETP.NE.AND P0, PT, R2, 0x5, PT ;  /* 0x000000050200780c */ /* 0x004fda0003f05270 */
[----:B------:R-:W-:Y:S05]  /*0bc0*/  @P0 BRA `(.L_x_14) ;  /* 0x0000000000580947 */ /* 0x000fea0003800000 */
[----:B-1----:R-:W1:Y:S01]  /*0bd0*/  S2UR UR4, SR_CgaCtaId ;  /* 0x00000000000479c3 */ /* 0x002e620000008800 */
        /* <DEDUP_REMOVED lines=19> */
[----:B------:R2:W1:Y:S02]  /*0d10*/  SYNCS.EXCH.64 URZ, [UR4+0x148], UR6 ;  /* 0x0001480604ff75b2 */ /* 0x0004640008000100 */
[----:B--2---:R-:W-:Y:S01]  /*0d20*/  NOP ;  /* 0x0000000000007918 */ /* 0x004fe20000000000 */
.L_x_14:
[----:B------:R-:W2:Y:S01]  /*0d30*/  SHFL.IDX PT, R2, R90, RZ, 0x1f ;  /* 0x00001fff5a027589 */ /* 0x000ea200000e0000 */
[----:B------:R-:W-:Y:S01]  /*0d40*/  NOP ;  /* 0x0000000000007918 */ /* 0x000fe20000000000 */
[----:B--2---:R-:W-:-:S13]  /*0d50*/  ISETP.NE.AND P0, PT, R2, 0x3, PT ;  /* 0x000000030200780c */ /* 0x004fda0003f05270 */
[----:B------:R-:W-:Y:S05]  /*0d60*/  @P0 BRA `(.L_x_15) ;  /* 0x0000000000380947 */ /* 0x000fea0003800000 */
[----:B------:R-:W2:Y:S01]  /*0d70*/  S2UR UR5, SR_CgaCtaId ;  /* 0x00000000000579c3 */ /* 0x000ea20000008800 */
[----:B-1----:R-:W-:Y:S01]  /*0d80*/  UMOV UR4, 0x400 ;  /* 0x0000040000047882 */ /* 0x002fe20000000000 */
[----:B------:R-:W-:Y:S01]  /*0d90*/  UMOV UR6, 0x20 ;  /* 0x0000002000067882 */ /* 0x000fe20000000000 */
[----:B------:R-:W-:Y:S01]  /*0da0*/  ELECT P0, URZ, PT ;  /* 0x0000000000ff782f */ /* 0x000fe20003800000 */
[----:B------:R-:W-:-:S04]  /*0db0*/  UIADD3 UR6, UPT, UPT, -UR6, 0x100000, URZ ;  /* 0x0010000006067890 */ /* 0x000fc8000fffe1ff */
[----:B------:R-:W-:Y:S02]  /*0dc0*/  USHF.L.U32 UR7, UR6, 0xb, URZ ;  /* 0x0000000b06077899 */ /* 0x000fe400080006ff */
[----:B------:R-:W-:Y:S02]  /*0dd0*/  USHF.L.U32 UR6, UR6, 0x1, URZ ;  /* 0x0000000106067899 */ /* 0x000fe400080006ff */
[----:B--2---:R-:W-:Y:S01]  /*0de0*/  ULEA UR4, UR5, UR4, 0x18 ;  /* 0x0000000405047291 */ /* 0x004fe2000f8ec0ff */
[----:B------:R-:W1:Y:S11]  /*0df0*/  FENCE.VIEW.ASYNC.S ;  /* 0x00000000000073c6 */ /* 0x000e760000000000 */
[----:B-1----:R2:W1:Y:S01]  /*0e00*/  SYNCS.EXCH.64 URZ, [UR4+0x150], UR6 ;  /* 0x0001500604ff75b2 */ /* 0x0024620008000100 */
[----:B------:R2:W1:Y:S01]  /*0e10*/  SYNCS.EXCH.64 URZ, [UR4+0x160], UR6 ;  /* 0x0001600604ff75b2 */ /* 0x0004620008000100 */
[----:B------:R2:W1:Y:S01]  /*0e20*/  SYNCS.EXCH.64 URZ, [UR4+0x158], UR6 ;  /* 0x0001580604ff75b2 */ /* 0x0004620008000100 */
[----:B------:R2:W1:Y:S02]  /*0e30*/  SYNCS.EXCH.64 URZ, [UR4+0x168], UR6 ;  /* 0x0001680604ff75b2 */ /* 0x0004640008000100 */
[----:B--2---:R-:W-:Y:S01]  /*0e40*/  NOP ;  /* 0x0000000000007918 */ /* 0x004fe20000000000 */
.L_x_15:
[----:B------:R-:W2:Y:S01]  /*0e50*/  LDCU UR33, c[0x0][0x36c] ;  /* 0x00006d80ff2177ac */ /* 0x000ea20008000800 */
[----:B------:R-:W-:Y:S01]  /*0e60*/  ISETP.NE.OR P3, PT, R0, 0x2, !P3 ;  /* 0x000000020000780c */ /* 0x000fe20005f65670 */
[----:B------:R-:W-:Y:S01]  /*0e70*/  NOP ;  /* 0x0000000000007918 */ /* 0x000fe20000000000 */
[----:B------:R-:W-:Y:S01]  /*0e80*/  LOP3.LUT R0, R97, 0x1f, RZ, 0xc0, !PT ;  /* 0x0000001f61007812 */ /* 0x000fe200078ec0ff */
[----:B------:R-:W-:Y:S02]  /*0e90*/  UISETP.NE.AND UP6, UPT, UR17, URZ, UPT ;  /* 0x000000ff1100728c */ /* 0x000fe4000bfc5270 */
[----:B--2---:R-:W-:-:S09]  /*0ea0*/  UISETP.EQ.U32.AND UP0, UPT, UR33, 0x1, UPT ;  /* 0x000000012100788c */ /* 0x004fd2000bf02070 */
[----:B------:R-:W-:Y:S05]  /*0eb0*/  BRA.U !UP0, `(.L_x_16) ;  /* 0x0000000108087547 */ /* 0x000fea000b800000 */
[----:B-1-34-:R-:W-:Y:S01]  /*0ec0*/  UCGABAR_ARV ;  /* 0x00000000000079c7 */ /* 0x01afe20008000000 */
[----:B------:R-:W-:Y:S05]  /*0ed0*/  BRA `(.L_x_17) ;  /* 0x0000000000047947 */ /* 0x000fea0003800000 */
.L_x_16:
[----:B-1-34-:R-:W-:Y:S01]  /*0ee0*/  NOP ;  /* 0x0000000000007918 */ /* 0x01afe20000000000 */
.L_x_17:
[----:B------:R-:W1:Y:S01]  /*0ef0*/  S2UR UR16, SR_CTAID.X ;  /* 0x00000000001079c3 */ /* 0x000e620000002500 */
[----:B------:R-:W-:-:S05]  /*0f00*/  CS2R.32 R3, SR_CgaSize ;  /* 0x0000000000037805 */ /* 0x000fca0000008a00 */
[----:B------:R-:W-:-:S05]  /*0f10*/  IMAD R3, R3, -0xa0, RZ ;  /* 0xffffff6003037824 */ /* 0x000fca00078e02ff */
[----:B------:R-:W-:-:S14]  /*0f20*/  R2UR UR5, R3 ;  /* 0x00000000030572ca */ /* 0x000fdc00000e0000 */
[----:B------:R-:W2:Y:S01]  /*0f30*/  LDCU UR5, c[0x0][UR5+0x2b0] ;  /* 0x00005600050577ac */ /* 0x000ea20008000800 */
[----:B------:R-:W-:-:S05]  /*0f40*/  CS2R.32 R3, SR_CgaSize ;  /* 0x0000000000037805 */ /* 0x000fca0000008a00 */
[----:B------:R-:W-:-:S05]  /*0f50*/  IMAD R3, R3, -0xa0, RZ ;  /* 0xffffff6003037824 */ /* 0x000fca00078e02ff */
[----:B------:R-:W-:-:S14]  /*0f60*/  R2UR UR4, R3 ;  /* 0x00000000030472ca */ /* 0x000fdc00000e0000 */
[----:B------:R-:W3:Y:S01]  /*0f70*/  LDCU UR4, c[0x0][UR4+0x2b4] ;  /* 0x00005680040477ac */ /* 0x000ee20008000800 */
[----:B------:R-:W4:Y:S01]  /*0f80*/  S2UR UR20, SR_CTAID.Y ;  /* 0x00000000001479c3 */ /* 0x000f220000002600 */
[----:B------:R-:W-:-:S05]  /*0f90*/  CS2R.32 R3, SR_CgaSize ;  /* 0x0000000000037805 */ /* 0x000fca0000008a00 */
[----:B------:R-:W-:-:S05]  /*0fa0*/  IMAD R3, R3, -0xa0, RZ ;  /* 0xffffff6003037824 */ /* 0x000fca00078e02ff */
[----:B------:R-:W-:-:S14]  /*0fb0*/  R2UR UR62, R3 ;  /* 0x00000000033e72ca */ /* 0x000fdc00000e0000 */
[----:B------:R-:W3:Y:S01]  /*0fc0*/  LDCU UR62, c[0x0][UR62+0x2a0] ;  /* 0x000054003e3e77ac */ /* 0x000ee20008000800 */
[----:B------:R-:W-:-:S05]  /*0fd0*/  CS2R.32 R3, SR_CgaSize ;  /* 0x0000000000037805 */ /* 0x000fca0000008a00 */
[----:B------:R-:W-:-:S05]  /*0fe0*/  IMAD R3, R3, -0xa0, RZ ;  /* 0xffffff6003037824 */ /* 0x000fca00078e02ff */
[----:B------:R-:W-:-:S14]  /*0ff0*/  R2UR UR59, R3 ;  /* 0x00000000033b72ca */ /* 0x000fdc00000e0000 */
[----:B------:R-:W3:Y:S01]  /*1000*/  LDCU UR59, c[0x0][UR59+0x2a4] ;  /* 0x000054803b3b77ac */ /* 0x000ee20008000800 */
[----:B------:R-:W3:Y:S01]  /*1010*/  S2UR UR6, SR_CgaCtaId ;  /* 0x00000000000679c3 */ /* 0x000ee20000008800 */
[----:B------:R-:W3:Y:S01]  /*1020*/  LDCU UR21, c[0x0][0xb24] ;  /* 0x00016480ff1577ac */ /* 0x000ee20008000800 */
[----:B------:R-:W3:Y:S01]  /*1030*/  LDCU UR42, c[0x0][0xb24] ;  /* 0x00016480ff2a77ac */ /* 0x000ee20008000800 */
[----:B-1----:R-:W-:Y:S01]  /*1040*/  I2FP.F32.U32 R3, UR16 ;  /* 0x0000001000037c45 */ /* 0x002fe20008201000 */
[----:B------:R-:W1:Y:S04]  /*1050*/  LDCU UR29, c[0x0][0xb30] ;  /* 0x00016600ff1d77ac */ /* 0x000e680008000800 */
[----:B--2---:R-:W-:Y:S01]  /*1060*/  FMUL R3, R3, UR5 ;  /* 0x0000000503037c20 */ /* 0x004fe20008400000 */
[----:B------:R-:W-:Y:S01]  /*1070*/  UMOV UR14, 0x55 ;  /* 0x00000055000e7882 */ /* 0x000fe20000000000 */
[----:B------:R-:W-:Y:S01]  /*1080*/  UMOV UR15, 0x3 ;  /* 0x00000003000f7882 */ /* 0x000fe20000000000 */
[----:B----4-:R-:W-:-:S03]  /*1090*/  I2FP.F32.U32 R2, UR20 ;  /* 0x0000001400027c45 */ /* 0x010fc60008201000 */
[----:B------:R-:W2:Y:S02]  /*10a0*/  F2I.U32.TRUNC.NTZ R3, R3 ;  /* 0x0000000300037305 */ /* 0x000ea4000020f000 */
[----:B---3--:R-:W-:Y:S01]  /*10b0*/  FMUL R2, R2, UR4 ;  /* 0x0000000402027c20 */ /* 0x008fe20008400000 */
[----:B------:R-:W-:Y:S02]  /*10c0*/  ULOP3.LUT UR50, UR6, 0x1, URZ, 0xc0, !UPT ;  /* 0x0000000106327892 */ /* 0x000fe4000f8ec0ff */
[----:B------:R-:W-:-:S03]  /*10d0*/  USHF.R.U32.HI UR32, URZ, 0x1, UR6 ;  /* 0x00000001ff207899 */ /* 0x000fc60008011606 */
[----:B------:R-:W3:Y:S01]  /*10e0*/  F2I.U32.TRUNC.NTZ R2, R2 ;  /* 0x0000000200027305 */ /* 0x000ee2000020f000 */
[----:B------:R-:W-:Y:S02]  /*10f0*/  USHF.L.U32 UR31, UR6, 0x9, URZ ;  /* 0x00000009061f7899 */ /* 0x000fe400080006ff */
[----:B------:R-:W-:Y:S02]  /*1100*/  USHF.L.U32 UR30, UR6, 0xd, URZ ;  /* 0x0000000d061e7899 */ /* 0x000fe400080006ff */
[----:B------:R-:W-:Y:S01]  /*1110*/  ULOP3.LUT UR5, UR6, 0x6, URZ, 0xc0, !UPT ;  /* 0x0000000606057892 */ /* 0x000fe2000f8ec0ff */
[----:B--2---:R-:W-:Y:S01]  /*1120*/  R2UR UR4, R3 ;  /* 0x00000000030472ca */ /* 0x004fe200000e0000 */
[----:B------:R-:W-:Y:S02]  /*1130*/  UISETP.GT.U32.AND UP1, UPT, UR50, 0xffff, UPT ;  /* 0x0000ffff3200788c */ /* 0x000fe4000bf24070 */
[----:B------:R-:W-:Y:S02]  /*1140*/  UISETP.GT.U32.AND UP0, UPT, UR5, 0xffff, UPT ;  /* 0x0000ffff0500788c */ /* 0x000fe4000bf04070 */
[----:B------:R-:W-:-:S02]  /*1150*/  USEL UR27, UR50, 0xffff, !UP1 ;  /* 0x0000ffff321b7887 */ /* 0x000fc4000c800000 */
[----:B------:R-:W-:Y:S01]  /*1160*/  USEL UR26, UR5, 0xffff, !UP0 ;  /* 0x0000ffff051a7887 */ /* 0x000fe2000c000000 */
[----:B---3--:R-:W-:Y:S02]  /*1170*/  R2UR UR6, R2 ;  /* 0x00000000020672ca */ /* 0x008fe400000e0000 */
[----:B------:R-:W-:-:S03]  /*1180*/  PRMT R2, RZ, 0x7610, R2 ;  /* 0x00007610ff027816 */ /* 0x000fc60000000002 */
[----:B------:R-:W-:-:S04]  /*1190*/  UIADD3 UR5, UPT, UPT, -UR4, URZ, URZ ;  /* 0x000000ff04057290 */ /* 0x000fc8000fffe1ff */
[----:B------:R-:W-:-:S04]  /*11a0*/  UIMAD UR62, UR62, UR5, UR16 ;  /* 0x000000053e3e72a4 */ /* 0x000fc8000f8e0210 */
[----:B------:R-:W-:-:S04]  /*11b0*/  UIADD3 UR4, UPT, UPT, -UR6, URZ, URZ ;  /* 0x000000ff06047290 */ /* 0x000fc8000fffe1ff */
[----:B------:R-:W-:Y:S01]  /*11c0*/  UIMAD UR59, UR59, UR4, UR20 ;  /* 0x000000043b3b72a4 */ /* 0x000fe2000f8e0214 */
[----:B-1----:R-:W-:Y:S11]  /*11d0*/  BRA.U UP6, `(.L_x_18) ;  /* 0x00000001066c7547 */ /* 0x002ff6000b800000 */
[----:B------:R-:W-:Y:S02]  /*11e0*/  UISETP.NE.AND UP2, UPT, UR59, 0x2, UPT ;  /* 0x000000023b00788c */ /* 0x000fe4000bf45270 */
[----:B------:R-:W-:Y:S02]  /*11f0*/  UISETP.NE.AND UP4, UPT, UR59, URZ, UPT ;  /* 0x000000ff3b00728c */ /* 0x000fe4000bf85270 */
[----:B------:R-:W-:Y:S02]  /*1200*/  UISETP.NE.AND UP0, UPT, UR59, 0x1, UPT ;  /* 0x000000013b00788c */ /* 0x000fe4000bf05270 */
[----:B------:R-:W-:Y:S02]  /*1210*/  USEL UR4, URZ, 0x10, UP2 ;  /* 0x00000010ff047887 */ /* 0x000fe40009000000 */
[----:B------:R-:W-:Y:S02]  /*1220*/  USEL UR12, URZ, 0x20, UP2 ;  /* 0x00000020ff0c7887 */ /* 0x000fe40009000000 */
[----:B------:R-:W-:-:S02]  /*1230*/  UISETP.NE.AND UP3, UPT, UR62, URZ, UPT ;  /* 0x000000ff3e00728c */ /* 0x000fc4000bf65270 */
[----:B------:R-:W-:Y:S02]  /*1240*/  USEL UR5, URZ, 0x4, UP0 ;  /* 0x00000004ff057887 */ /* 0x000fe40008000000 */
[----:B------:R-:W-:Y:S02]  /*1250*/  UISETP.NE.AND UP1, UPT, UR59, 0x3, UPT ;  /* 0x000000033b00788c */ /* 0x000fe4000bf25270 */
[----:B------:R-:W-:Y:S02]  /*1260*/  UISETP.NE.AND UP2, UPT, UR62, URZ, UP4 ;  /* 0x000000ff3e00728c */ /* 0x000fe4000a745270 */
[----:B------:R-:W-:Y:S02]  /*1270*/  USEL UR11, URZ, 0x8, UP0 ;  /* 0x00000008ff0b7887 */ /* 0x000fe40008000000 */
[----:B------:R-:W-:Y:S02]  /*1280*/  UISETP.NE.AND UP0, UPT, UR62, 0x1, UPT ;  /* 0x000000013e00788c */ /* 0x000fe4000bf05270 */
[----:B------:R-:W-:-:S02]  /*1290*/  USEL UR6, URZ, 0x2, UP4 ;  /* 0x00000002ff067887 */ /* 0x000fc4000a000000 */
[----:B------:R-:W-:Y:S02]  /*12a0*/  USEL UR7, URZ, 0x40, UP1 ;  /* 0x00000040ff077887 */ /* 0x000fe40008800000 */
[----:B------:R-:W-:Y:S02]  /*12b0*/  USEL UR10, URZ, 0x1, UP2 ;  /* 0x00000001ff0a7887 */ /* 0x000fe40009000000 */
[----:B------:R-:W-:Y:S02]  /*12c0*/  USEL UR8, UR5, 0x4, UP3 ;  /* 0x0000000405087887 */ /* 0x000fe40009800000 */
[----:B------:R-:W-:Y:S02]  /*12d0*/  USEL UR4, UR4, 0x10, UP3 ;  /* 0x0000001004047887 */ /* 0x000fe40009800000 */
[----:B------:R-:W-:Y:S02]  /*12e0*/  USEL UR9, UR7, 0x40, UP3 ;  /* 0x0000004007097887 */ /* 0x000fe40009800000 */
[----:B------:R-:W-:-:S02]  /*12f0*/  USEL UR5, UR6, 0x2, UP0 ;  /* 0x0000000206057887 */ /* 0x000fc40008000000 */
[----:B------:R-:W-:Y:S02]  /*1300*/  UIADD3 UR4, UPT, UPT, UR4, UR8, UR10 ;  /* 0x0000000804047290 */ /* 0x000fe4000fffe00a */
[----:B------:R-:W-:Y:S02]  /*1310*/  USEL UR13, URZ, 0x80, UP1 ;  /* 0x00000080ff0d7887 */ /* 0x000fe40008800000 */
[----:B------:R-:W-:Y:S02]  /*1320*/  USEL UR7, UR11, 0x8, UP0 ;  /* 0x000000080b077887 */ /* 0x000fe40008000000 */
[----:B------:R-:W-:Y:S02]  /*1330*/  USEL UR6, UR12, 0x20, UP0 ;  /* 0x000000200c067887 */ /* 0x000fe40008000000 */
[----:B------:R-:W-:Y:S02]  /*1340*/  UIADD3 UR4, UPT, UPT, UR5, UR9, UR4 ;  /* 0x0000000905047290 */ /* 0x000fe4000fffe004 */
[----:B------:R-:W-:-:S02]  /*1350*/  USEL UR5, UR13, 0x80, UP0 ;  /* 0x000000800d057887 */ /* 0x000fc40008000000 */
[----:B------:R-:W-:-:S04]  /*1360*/  UIADD3 UR4, UPT, UPT, UR6, UR7, UR4 ;  /* 0x0000000706047290 */ /* 0x000fc8000fffe004 */
[----:B------:R-:W-:-:S06]  /*1370*/  UIADD3 UR4, UPT, UPT, UR4, UR5, URZ ;  /* 0x0000000504047290 */ /* 0x000fcc000fffe0ff */
[----:B------:R-:W-:-:S07]  /*1380*/  MOV R2, UR4 ;  /* 0x0000000400027c02 */ /* 0x000fce0008000f00 */
.L_x_18:
[----:B------:R-:W1:Y:S01]  /*1390*/  S2UR UR36, SR_CTAID.Z ;  /* 0x00000000002479c3 */ /* 0x000e620000002700 */
[----:B------:R-:W-:Y:S02]  /*13a0*/  UISETP.GE.AND UP0, UPT, UR21, 0x1, UPT ;  /* 0x000000011500788c */ /* 0x000fe4000bf06270 */
[----:B------:R-:W-:Y:S02]  /*13b0*/  ULOP3.LUT UR27, UR27, 0xffff, URZ, 0xc0, !UPT ;  /* 0x0000ffff1b1b7892 */ /* 0x000fe4000f8ec0ff */
[----:B------:R-:W-:Y:S02]  /*13c0*/  ULOP3.LUT UR26, UR26, 0xffff, URZ, 0xc0, !UPT ;  /* 0x0000ffff1a1a7892 */ /* 0x000fe4000f8ec0ff */
[----:B------:R-:W-:Y:S02]  /*13d0*/  UISETP.NE.AND UP3, UPT, UR17, 0x2, UPT ;  /* 0x000000021100788c */ /* 0x000fe4000bf65270 */
[----:B------:R-:W-:Y:S02]  /*13e0*/  ULOP3.LUT UR31, UR31, 0xc00, URZ, 0xc0, !UPT ;  /* 0x00000c001f1f7892 */ /* 0x000fe4000f8ec0ff */
[----:B------:R-:W-:-:S02]  /*13f0*/  ULOP3.LUT UR30, UR30, 0x2000, URZ, 0xc0, !UPT ;  /* 0x000020001e1e7892 */ /* 0x000fc4000f8ec0ff */
[----:B------:R-:W-:Y:S02]  /*1400*/  USHF.L.U32 UR27, UR14, UR27, URZ ;  /* 0x0000001b0e1b7299 */ /* 0x000fe400080006ff */
[----:B------:R-:W-:Y:S01]  /*1410*/  USHF.L.U32 UR26, UR15, UR26, URZ ;  /* 0x0000001a0f1a7299 */ /* 0x000fe200080006ff */
[----:B------:R-:W-:Y:S11]  /*1420*/  BRA.U !UP0, `(.L_x_19) ;  /* 0x0000000108d47547 */ /* 0x000ff6000b800000 */
[----:B------:R-:W2:Y:S01]  /*1430*/  LDCU.128 UR12, c[0x0][0xb10] ;  /* 0x00016200ff0c77ac */ /* 0x000ea20008000c00 */
[----:B------:R-:W3:Y:S01]  /*1440*/  LDCU UR6, c[0x0][0x370] ;  /* 0x00006e00ff0677ac */ /* 0x000ee20008000800 */
[----:B------:R-:W4:Y:S01]  /*1450*/  LDCU UR5, c[0x0][0x374] ;  /* 0x00006e80ff0577ac */ /* 0x000f220008000800 */
[----:B------:R-:W1:Y:S01]  /*1460*/  LDCU UR28, c[0x0][0xb0c] ;  /* 0x00016180ff1c77ac */ /* 0x000e620008000800 */
[----:B------:R-:W1:Y:S01]  /*1470*/  LDCU UR7, c[0x0][0xb20] ;  /* 0x00016400ff0777ac */ /* 0x000e620008000800 */
[----:B------:R-:W1:Y:S01]  /*1480*/  LDCU.64 UR8, c[0x0][0xb28] ;  /* 0x00016500ff0877ac */ /* 0x000e620008000a00 */
[----:B--2---:R-:W-:Y:S02]  /*1490*/  UISETP.NE.AND UP0, UPT, UR14, 0x1, UPT ;  /* 0x000000010e00788c */ /* 0x004fe4000bf05270 */
[----:B----4-:R-:W-:Y:S02]  /*14a0*/  UIMAD.WIDE.U32 UR10, UR5, UR15, URZ ;  /* 0x0000000f050a72a5 */ /* 0x010fe4000f8e00ff */
[----:B---3--:R-:W-:-:S02]  /*14b0*/  UIMAD.WIDE.U32 UR22, UR6, UR12, URZ ;  /* 0x0000000c061672a5 */ /* 0x008fc4000f8e00ff */
[----:B-1----:R-:W-:Y:S02]  /*14c0*/  UISETP.NE.AND UP1, UPT, UR28, 0x1, UPT ;  /* 0x000000011c00788c */ /* 0x002fe4000bf25270 */
[----:B------:R-:W-:Y:S01]  /*14d0*/  UISETP.NE.AND UP2, UPT, UR21, 0x1, UPT ;  /* 0x000000011500788c */ /* 0x000fe2000bf45270 */
[----:B------:R-:W-:Y:S02]  /*14e0*/  UMOV UR10, UR11 ;  /* 0x0000000b000a7c82 */ /* 0x000fe40008000000 */
[----:B------:R-:W-:Y:S01]  /*14f0*/  UMOV UR22, UR23 ;  /* 0x0000001700167c82 */ /* 0x000fe20008000000 */
[----:B------:R-:W-:Y:S02]  /*1500*/  @UP0 USHF.R.U32.HI UR5, URZ, UR7, UR10 ;  /* 0x00000007ff050299 */ /* 0x000fe4000801160a */
[----:B------:R-:W-:Y:S02]  /*1510*/  UIMAD.WIDE.U32 UR24, UR20, UR15, URZ ;  /* 0x0000000f141872a5 */ /* 0x000fe4000f8e00ff */
[----:B------:R-:W-:-:S02]  /*1520*/  UIMAD.WIDE.U32 UR10, UR5, UR8, URZ ;  /* 0x00000008050a72a5 */ /* 0x000fc4000f8e00ff */
[----:B------:R-:W-:Y:S02]  /*1530*/  @UP1 USHF.R.U32.HI UR6, URZ, UR13, UR22 ;  /* 0x0000000dff061299 */ /* 0x000fe40008011616 */
[----:B------:R-:W-:Y:S02]  /*1540*/  UIMAD.WIDE.U32 UR18, UR16, UR12, URZ ;  /* 0x0000000c101272a5 */ /* 0x000fe4000f8e00ff */
[----:B------:R-:W-:Y:S01]  /*1550*/  UIMAD.WIDE.U32 UR22, UR6, UR8, URZ ;  /* 0x00000008061672a5 */ /* 0x000fe2000f8e00ff */
[----:B------:R-:W-:Y:S01]  /*1560*/  UMOV UR4, UR25 ;  /* 0x0000001900047c82 */ /* 0x000fe20008000000 */
[----:B------:R-:W-:Y:S01]  /*1570*/  UMOV UR10, UR11 ;  /* 0x0000000b000a7c82 */ /* 0x000fe20008000000 */
[----:B------:R-:W-:Y:S02]  /*1580*/  USHF.R.U32.HI UR4, URZ, UR7, UR4 ;  /* 0x00000007ff047299 */ /* 0x000fe40008011604 */
[----:B------:R-:W-:Y:S02]  /*1590*/  @UP2 USHF.R.U32.HI UR5, URZ, UR9, UR10 ;  /* 0x00000009ff052299 */ /* 0x000fe4000801160a */
[----:B------:R-:W-:Y:S01]  /*15a0*/  UMOV UR7, UR23 ;  /* 0x0000001700077c82 */ /* 0x000fe20008000000 */
[----:B------:R-:W-:Y:S01]  /*15b0*/  UMOV UR18, UR19 ;  /* 0x0000001300127c82 */ /* 0x000fe20008000000 */
[----:B------:R-:W-:-:S02]  /*15c0*/  @UP2 USHF.R.U32.HI UR6, URZ, UR9, UR7 ;  /* 0x00000009ff062299 */ /* 0x000fc40008011607 */
[----:B------:R-:W-:Y:S02]  /*15d0*/  USHF.R.U32.HI UR13, URZ, UR13, UR18 ;  /* 0x0000000dff0d7299 */ /* 0x000fe40008011612 */
[----:B------:R-:W-:Y:S02]  /*15e0*/  USEL UR4, UR20, UR4, !UP0 ;  /* 0x0000000414047287 */ /* 0x000fe4000c000000 */
[----:B------:R-:W-:Y:S02]  /*15f0*/  UIMAD UR7, UR5, UR21, URZ ;  /* 0x00000015050772a4 */ /* 0x000fe4000f8e02ff */
[----:B------:R-:W-:Y:S02]  /*1600*/  USEL UR5, UR16, UR13, !UP1 ;  /* 0x0000000d10057287 */ /* 0x000fe4000c800000 */
[----:B------:R-:W-:Y:S02]  /*1610*/  UIMAD UR12, UR6, UR21, URZ ;  /* 0x00000015060c72a4 */ /* 0x000fe4000f8e02ff */
[----:B------:R-:W-:-:S02]  /*1620*/  UISETP.GE.AND UP0, UPT, UR4, UR7, UPT ;  /* 0x000000070400728c */ /* 0x000fc4000bf06270 */
[----:B------:R-:W-:Y:S02]  /*1630*/  UIMAD.WIDE.U32 UR10, UR4, UR8, URZ ;  /* 0x00000008040a72a5 */ /* 0x000fe4000f8e00ff */
[----:B------:R-:W-:Y:S02]  /*1640*/  UISETP.GE.OR UP0, UPT, UR5, UR12, UP0 ;  /* 0x0000000c0500728c */ /* 0x000fe40008706670 */
[----:B------:R-:W-:Y:S02]  /*1650*/  UIMAD.WIDE.U32 UR12, UR5, UR8, URZ ;  /* 0x00000008050c72a5 */ /* 0x000fe4000f8e00ff */
[----:B------:R-:W-:Y:S01]  /*1660*/  UIADD3 UR10, UPT, UPT, -UR4, URZ, URZ ;  /* 0x000000ff040a7290 */ /* 0x000fe2000fffe1ff */
[----:B------:R-:W-:Y:S01]  /*1670*/  UMOV UR8, UR11 ;  /* 0x0000000b00087c82 */ /* 0x000fe20008000000 */
[----:B------:R-:W-:Y:S02]  /*1680*/  UIADD3 UR11, UPT, UPT, -UR5, URZ, URZ ;  /* 0x000000ff050b7290 */ /* 0x000fe4000fffe1ff */
[----:B------:R-:W-:-:S03]  /*1690*/  USHF.R.U32.HI UR8, URZ, UR9, UR8 ;  /* 0x00000009ff087299 */ /* 0x000fc60008011608 */
[----:B------:R-:W-:Y:S01]  /*16a0*/  @!UP0 UMOV UR7, UR13 ;  /* 0x0000000d00078c82 */ /* 0x000fe20008000000 */
[----:B------:R-:W-:Y:S02]  /*16b0*/  UIMAD UR20, UR14, UR10, UR20 ;  /* 0x0000000a0e1472a4 */ /* 0x000fe4000f8e0214 */
[----:B------:R-:W-:Y:S02]  /*16c0*/  USEL UR8, UR4, UR8, !UP2 ;  /* 0x0000000804087287 */ /* 0x000fe4000d000000 */
[----:B------:R-:W-:Y:S02]  /*16d0*/  @!UP0 USHF.R.U32.HI UR7, URZ, UR9, UR7 ;  /* 0x00000009ff078299 */ /* 0x000fe40008011607 */
[----:B------:R-:W-:Y:S02]  /*16e0*/  UIADD3 UR9, UPT, UPT, -UR8, URZ, URZ ;  /* 0x000000ff08097290 */ /* 0x000fe4000fffe1ff */
[----:B------:R-:W-:Y:S02]  /*16f0*/  @!UP0 USEL UR7, UR5, UR7, !UP2 ;  /* 0x0000000705078287 */ /* 0x000fe4000d000000 */
[----:B------:R-:W-:-:S02]  /*1700*/  UIMAD UR9, UR21, UR9, UR4 ;  /* 0x00000009150972a4 */ /* 0x000fc4000f8e0204 */
[----:B------:R-:W-:Y:S02]  /*1710*/  @!UP0 UIADD3 UR8, UPT, UPT, UR8, -UR7, URZ ;  /* 0x8000000708088290 */ /* 0x000fe4000fffe0ff */
[----:B------:R-:W-:Y:S02]  /*1720*/  @!UP0 UIMAD UR6, UR9, UR6, UR7 ;  /* 0x00000006090682a4 */ /* 0x000fe4000f8e0207 */
[----:B------:R-:W-:Y:S02]  /*1730*/  @!UP0 UIMAD UR4, UR8, UR21, UR5 ;  /* 0x00000015080482a4 */ /* 0x000fe4000f8e0205 */
[----:B------:R-:W-:Y:S02]  /*1740*/  UIMAD UR16, UR28, UR11, UR16 ;  /* 0x0000000b1c1072a4 */ /* 0x000fe4000f8e0210 */
[----:B------:R-:W-:Y:S01]  /*1750*/  UIMAD UR20, UR4, UR14, UR20 ;  /* 0x0000000e041472a4 */ /* 0x000fe2000f8e0214 */
[----:B------:R-:W-:Y:S02]  /*1760*/  @!UP0 UMOV UR5, UR6 ;  /* 0x0000000600058c82 */ /* 0x000fe40008000000 */
[----:B------:R-:W-:-:S12]  /*1770*/  UIMAD UR16, UR5, UR28, UR16 ;  /* 0x0000001c051072a4 */ /* 0x000fd8000f8e0210 */
.L_x_19:
[----:B------:R-:W-:-:S09]  /*1780*/  UISETP.NE.AND UP0, UPT, UR29, 0x1, UPT ;  /* 0x000000011d00788c */ /* 0x000fd2000bf05270 */
[----:B------:R-:W-:Y:S05]  /*1790*/  BRA.U UP0, `(.L_x_20) ;  /* 0x0000000100447547 */ /* 0x000fea000b800000 */
[----:B------:R-:W2:Y:S01]  /*17a0*/  LDCU.128 UR8, c[0x0][0xb10] ;  /* 0x00016200ff0877ac */ /* 0x000ea20008000c00 */
[----:B------:R-:W3:Y:S01]  /*17b0*/  LDCU UR12, c[0x0][0xb0c] ;  /* 0x00016180ff0c77ac */ /* 0x000ee20008000800 */
[----:B------:R-:W4:Y:S01]  /*17c0*/  LDCU UR13, c[0x0][0xb20] ;  /* 0x00016400ff0d77ac */ /* 0x000f220008000800 */
[----:B--2---:R-:W-:Y:S02]  /*17d0*/  UIMAD.WIDE.U32 UR6, UR16, UR8, URZ ;  /* 0x00000008100672a5 */ /* 0x004fe4000f8e00ff */
[----:B------:R-:W-:Y:S02]  /*17e0*/  UIMAD.WIDE.U32 UR4, UR20, UR11, URZ ;  /* 0x0000000b140472a5 */ /* 0x000fe4000f8e00ff */
[----:B---3--:R-:W-:Y:S02]  /*17f0*/  UISETP.NE.AND UP1, UPT, UR12, 0x1, UPT ;  /* 0x000000010c00788c */ /* 0x008fe4000bf25270 */
[----:B------:R-:W-:Y:S01]  /*1800*/  UISETP.NE.AND UP0, UPT, UR10, 0x1, UPT ;  /* 0x000000010a00788c */ /* 0x000fe2000bf05270 */
[----:B------:R-:W-:-:S02]  /*1810*/  UMOV UR6, UR7 ;  /* 0x0000000700067c82 */ /* 0x000fc40008000000 */
[----:B------:R-:W-:Y:S01]  /*1820*/  UMOV UR4, UR5 ;  /* 0x0000000500047c82 */ /* 0x000fe20008000000 */
[----:B------:R-:W-:Y:S02]  /*1830*/  USHF.R.U32.HI UR6, URZ, UR9, UR6 ;  /* 0x00000009ff067299 */ /* 0x000fe40008011606 */
[----:B----4-:R-:W-:Y:S02]  /*1840*/  USHF.R.U32.HI UR4, URZ, UR13, UR4 ;  /* 0x0000000dff047299 */ /* 0x010fe40008011604 */
[----:B------:R-:W-:Y:S02]  /*1850*/  USEL UR5, UR16, UR6, !UP1 ;  /* 0x0000000610057287 */ /* 0x000fe4000c800000 */
[----:B------:R-:W-:-:S04]  /*1860*/  USEL UR4, UR20, UR4, !UP0 ;  /* 0x0000000414047287 */ /* 0x000fc8000c000000 */
[----:B------:R-:W-:Y:S02]  /*1870*/  UIADD3 UR6, UPT, UPT, UR5, -UR4, URZ ;  /* 0x8000000405067290 */ /* 0x000fe4000fffe0ff */
[----:B------:R-:W-:Y:S02]  /*1880*/  UIADD3 UR4, UPT, UPT, -UR5, UR4, URZ ;  /* 0x0000000405047290 */ /* 0x000fe4000fffe1ff */
[----:B------:R-:W-:Y:S02]  /*1890*/  UIMAD UR20, UR6, UR10, UR20 ;  /* 0x0000000a061472a4 */ /* 0x000fe4000f8e0214 */
[----:B------:R-:W-:-:S12]  /*18a0*/  UIMAD UR16, UR4, UR12, UR16 ;  /* 0x0000000c041072a4 */ /* 0x000fd8000f8e0210 */
.L_x_20:
[----:B------:R-:W-:-:S09]  /*18b0*/  UISETP.EQ.U32.AND UP0, UPT, UR33, 0x1, UPT ;  /* 0x000000012100788c */ /* 0x000fd2000bf02070 */
[----:B------:R-:W-:Y:S05]  /*18c0*/  BRA.U !UP0, `(.L_x_21) ;  /* 0x00000001080c7547 */ /* 0x000fea000b800000 */
[----:B------:R-:W-:Y:S01]  /*18d0*/  UCGABAR_WAIT ;  /* 0x0000000000007dc7 */ /* 0x000fe20008000000 */
[----:B------:R-:W-:Y:S01]  /*18e0*/  CCTL.IVALL ;  /* 0x00000000ff00798f */ /* 0x000fe20002000000 */
[----:B------:R-:W-:Y:S05]  /*18f0*/  BRA `(.L_x_22) ;  /* 0x0000000000047947 */ /* 0x000fea0003800000 */
.L_x_21:
[----:B------:R-:W-:Y:S06]  /*1900*/  BAR.SYNC.DEFER_BLOCKING 0x0 ;  /* 0x0000000000007b1d */ /* 0x000fec0000010000 */
.L_x_22:
[----:B------:R-:W-:Y:S05]  /*1910*/  BRA.U UP3, `(.L_x_23) ;  /* 0x00000015039c7547 */ /* 0x000fea000b800000 */
[----:B------:R-:W2:Y:S01]  /*1920*/  LDCU UR7, c[0x0][0x38c] ;  /* 0x00007180ff0777ac */ /* 0x000ea20008000800 */
[----:B------:R-:W3:Y:S01]  /*1930*/  S2UR UR8, SR_CgaCtaId ;  /* 0x00000000000879c3 */ /* 0x000ee20000008800 */
[----:B------:R-:W-:Y:S01]  /*1940*/  PLOP3.LUT P1, PT, PT, PT, UP5, 0x80, 0x8 ;  /* 0x000000000008781c */ /* 0x000fe20003f2f058 */
[----:B------:R-:W-:Y:S01]  /*1950*/  IMAD.MOV.U32 R12, RZ, RZ, 0x1 ;  /* 0x00000001ff0c7424 */ /* 0x000fe200078e00ff */
[----:B------:R-:W-:Y:S01]  /*1960*/  UMOV UR21, 0x400 ;  /* 0x0000040000157882 */ /* 0x000fe20000000000 */
[----:B------:R-:W-:Y:S01]  /*1970*/  USHF.L.U32 UR5, UR32, 0x4, URZ ;  /* 0x0000000420057899 */ /* 0x000fe200080006ff */
[----:B------:R-:W-:Y:S01]  /*1980*/  ISETP.EQ.OR P2, PT, R0, RZ, P3 ;  /* 0x000000ff0000720c */ /* 0x000fe20001f42670 */
[----:B------:R-:W-:Y:S01]  /*1990*/  UISETP.NE.AND UP1, UPT, UR17, URZ, UPT ;  /* 0x000000ff1100728c */ /* 0x000fe2000bf25270 */
[----:B------:R-:W-:Y:S02]  /*19a0*/  PLOP3.LUT P1, PT, P1, PT, PT, 0x8, 0x80 ;  /* 0x000000000080781c */ /* 0x000fe40000f2e170 */
[----:B------:R-:W-:Y:S01]  /*19b0*/  CS2R R10, SRZ ;  /* 0x00000000000a7805 */ /* 0x000fe2000001ff00 */
[----:B------:R-:W-:Y:S01]  /*19c0*/  IMAD.MOV.U32 R9, RZ, RZ, RZ ;  /* 0x000000ffff097224 */ /* 0x000fe200078e00ff */
[----:B------:R-:W4:Y:S01]  /*19d0*/  LDCU UR43, c[0x0][0x370] ;  /* 0x00006e00ff2b77ac */ /* 0x000f220008000800 */
[----:B------:R-:W-:Y:S01]  /*19e0*/  IMAD.MOV.U32 R8, RZ, RZ, 0x1 ;  /* 0x00000001ff087424 */ /* 0x000fe200078e00ff */
[----:B------:R-:W1:Y:S01]  /*19f0*/  LDCU.64 UR28, c[0x0][0x348] ;  /* 0x00006900ff1c77ac */ /* 0x000e620008000a00 */
[----:B--2---:R-:W-:-:S02]  /*1a00*/  UIADD3 UR6, UPT, UPT, UR7, 0x3f, URZ ;  /* 0x0000003f07067890 */ /* 0x004fc4000fffe0ff */
[----:B------:R-:W-:Y:S02]  /*1a10*/  UIADD3 UR49, UPT, UPT, UR7, 0x7e, URZ ;  /* 0x0000007e07317890 */ /* 0x000fe4000fffe0ff */
[----:B------:R-:W-:Y:S02]  /*1a20*/  USHF.R.S32.HI UR4, URZ, 0x1f, UR6 ;  /* 0x0000001fff047899 */ /* 0x000fe40008011406 */
[----:B---3--:R-:W-:Y:S02]  /*1a30*/  ULEA UR21, UR8, UR21, 0x18 ;  /* 0x0000001508157291 */ /* 0x008fe4000f8ec0ff */
[----:B------:R-:W-:Y:S02]  /*1a40*/  ULEA.HI UR4, UR4, UR6, URZ, 0x6 ;  /* 0x0000000604047291 */ /* 0x000fe4000f8f30ff */
[----:B------:R-:W-:Y:S02]  /*1a50*/  UIADD3 UR6, UPT, UPT, UR7, -0x1, URZ ;  /* 0xffffffff07067890 */ /* 0x000fe4000fffe0ff */
[----:B------:R-:W-:-:S02]  /*1a60*/  USHF.R.S32.HI UR45, URZ, 0x6, UR4 ;  /* 0x00000006ff2d7899 */ /* 0x000fc40008011404 */
[----:B------:R-:W-:Y:S02]  /*1a70*/  UISETP.GE.U32.AND UP2, UPT, UR6, -0x7f, UPT ;  /* 0xffffff810600788c */ /* 0x000fe4000bf46070 */
[----:B------:R-:W-:Y:S01]  /*1a80*/  UISETP.LT.U32.AND UP0, UPT, UR45, 0xa, UPT ;  /* 0x0000000a2d00788c */ /* 0x000fe2000bf01070 */
[----:B------:R-:W2:Y:S03]  /*1a90*/  LDCU UR41, c[0x0][0x374] ;  /* 0x00006e80ff2977ac */ /* 0x000ea60008000800 */
[----:B------:R-:W-:Y:S02]  /*1aa0*/  USEL UR44, UR45, 0xa, UP0 ;  /* 0x0000000a2d2c7887 */ /* 0x000fe40008000000 */
[----:B------:R-:W-:Y:S02]  /*1ab0*/  ULOP3.LUT UR46, UR5, 0x30, URZ, 0xe2, !UPT ;  /* 0x00000030052e7892 */ /* 0x000fe4000f8ee2ff */
[----:B------:R-:W-:-:S02]  /*1ac0*/  UIADD3 UR24, UPT, UPT, UR44, -0x1, URZ ;  /* 0xffffffff2c187890 */ /* 0x000fc4000fffe0ff */
[----:B------:R-:W-:Y:S02]  /*1ad0*/  @UP2 UIADD3 UR24, UPT, UPT, UR44, URZ, URZ ;  /* 0x000000ff2c182290 */ /* 0x000fe4000fffe0ff */
[----:B------:R-:W-:Y:S02]  /*1ae0*/  USEL UR25, UR48, 0x2, UP1 ;  /* 0x0000000230197887 */ /* 0x000fe40008800000 */
[----:B------:R-:W-:Y:S02]  /*1af0*/  UIADD3 UR38, UPT, UPT, UR21, 0x6400, UR31 ;  /* 0x0000640015267890 */ /* 0x000fe4000fffe01f */
[----:B------:R-:W-:Y:S02]  /*1b00*/  UIADD3 UR37, UPT, UPT, UR21, 0x10400, UR30 ;  /* 0x0001040015257890 */ /* 0x000fe4000fffe01e */
[----:B------:R-:W-:Y:S02]  /*1b10*/  UIADD3 UR47, UPT, UPT, UR45, -UR44, URZ ;  /* 0x8000002c2d2f7290 */ /* 0x000fe4000fffe0ff */
[----:B------:R-:W-:Y:S01]  /*1b20*/  UIADD3 UR24, UPT, UPT, UR24, 0x1, URZ ;  /* 0x0000000118187890 */ /* 0x000fe2000fffe0ff */
[----:B-12-4-:R-:W-:-:S11]  /*1b30*/  UMOV UR7, URZ ;  /* 0x000000ff00077c82 */ /* 0x016fd60008000000 */
.L_x_43:
[----:B-1----:R-:W1:Y:S02]  /*1b40*/  S2UR UR4, SR_CgaCtaId ;  /* 0x00000000000479c3 */ /* 0x002e640000008800 */
[----:B-1----:R-:W-:-:S09]  /*1b50*/  UISETP.NE.AND UP0, UPT, UR4, URZ, UPT ;  /* 0x000000ff0400728c */ /* 0x002fd2000bf05270 */
[----:B------:R-:W-:Y:S05]  /*1b60*/  BRA.U UP0, `(.L_x_24) ;  /* 0x0000000100287547 */ /* 0x000fea000b800000 */
[----:B------:R-:W-:Y:S02]  /*1b70*/  LEA R0, R9, UR21, 0x3 ;  /* 0x0000001509007c11 */ /* 0x000fe4000f8e18ff */
[----:B------:R-:W-:-:S04]  /*1b80*/  SHF.L.U32 R3, R8, 0x1f, RZ ;  /* 0x0000001f08037819 */ /* 0x000fc800000006ff */
[----:B------:R-:W1:Y:S02]  /*1b90*/  SYNCS.PHASECHK.TRANS64.TRYWAIT P0, [R0+URZ+0x160], R3 ;  /* 0x00016003000075a7 */ /* 0x000e6400080011ff */
[----:B-1----:R-:W-:Y:S05]  /*1ba0*/  @!P0 BRA `(.L_x_25) ;  /* 0x0000008000148947 */ /* 0x002fea0003800000 */
.L_x_139:
[----:B------:R2:W-:Y:S01]  /*1bb0*/  SYNCS.ARRIVE.TRANS64.A1T0 RZ, [R0+URZ+0x150], RZ ;  /* 0x000150ff00ff79a7 */ /* 0x0005e200081000ff */
[----:B------:R-:W-:-:S05]  /*1bc0*/  VIADD R9, R9, 0x1 ;  /* 0x0000000109097836 */ /* 0x000fca0000000000 */
[----:B------:R-:W-:-:S04]  /*1bd0*/  ISETP.NE.AND P0, PT, R9, 0x2, PT ;  /* 0x000000020900780c */ /* 0x000fc80003f05270 */
[----:B-1----:R-:W-:Y:S02]  /*1be0*/  SEL R3, RZ, 0x1, P0 ;  /* 0x00000001ff037807 */ /* 0x002fe40000000000 */
[----:B------:R-:W-:Y:S02]  /*1bf0*/  SEL R9, R9, RZ, P0 ;  /* 0x000000ff09097207 */ /* 0x000fe40000000000 */
[----:B------:R-:W-:-:S07]  /*1c00*/  LOP3.LUT R8, R8, R3, RZ, 0x3c, !PT ;  /* 0x0000000308087212 */ /* 0x000fce00078e3cff */
.L_x_24:
[----:B------:R-:W-:Y:S01]  /*1c10*/  ULEA UR4, UR7, UR21, 0x3 ;  /* 0x0000001507047291 */ /* 0x000fe2000f8e18ff */
[----:B--2---:R-:W-:Y:S01]  /*1c20*/  SHF.L.U32 R0, R12, 0x1f, RZ ;  /* 0x0000001f0c007819 */ /* 0x004fe200000006ff */
[----:B------:R-:W-:Y:S02]  /*1c30*/  UISETP.GE.U32.AND UP0, UPT, UR49, 0x7f, UPT ;  /* 0x0000007f3100788c */ /* 0x000fe4000bf06070 */
[----:B------:R-:W-:Y:S02]  /*1c40*/  ULEA UR11, UR20, UR50, 0x1 ;  /* 0x00000032140b7291 */ /* 0x000fe4000f8e08ff */
[----:B------:R-:W-:Y:S02]  /*1c50*/  ULEA UR35, UR16, UR46, 0x6 ;  /* 0x0000002e10237291 */ /* 0x000fe4000f8e30ff */
[----:B------:R-:W-:Y:S01]  /*1c60*/  USHF.L.U32 UR11, UR11, 0x7, URZ ;  /* 0x000000070b0b7899 */ /* 0x000fe200080006ff */
[----:B------:R1:W2:Y:S01]  /*1c70*/  SYNCS.PHASECHK.TRANS64.TRYWAIT P0, [UR4+0x50], R0 ;  /* 0x00005000ff0075a7 */ /* 0x0002a20008001104 */
[----:B------:R-:W-:Y:S01]  /*1c80*/  UMOV UR6, URZ ;  /* 0x000000ff00067c82 */ /* 0x000fe20008000000 */
[----:B------:R-:W-:Y:S09]  /*1c90*/  BRA.U !UP0, `(.L_x_26) ;  /* 0x0000000108c07547 */ /* 0x000ff2000b800000 */
[----:B------:R-:W-:Y:S01]  /*1ca0*/  UMOV UR13, URZ ;  /* 0x000000ff000d7c82 */ /* 0x000fe20008000000 */
[----:B------:R-:W-:-:S05]  /*1cb0*/  UMOV UR4, UR7 ;  /* 0x0000000700047c82 */ /* 0x000fca0008000000 */
.L_x_32:
[----:B------:R-:W-:Y:S01]  /*1cc0*/  ULEA UR33, UR4, UR21, 0x3 ;  /* 0x0000001504217291 */ /* 0x000fe2000f8e18ff */
[----:B--2---:R-:W-:Y:S01]  /*1cd0*/  @!P3 MOV R2, 0x5000 ;  /* 0x000050000002b802 */ /* 0x004fe20000000f00 */
[----:B--2-4-:R-:W-:Y:S10]  /*1ce0*/  @P0 BRA `(.L_x_27) ;  /* 0x00000000000c0947 */ /* 0x014ff40003800000 */
[----:B------:R-:W-:-:S04]  /*1cf0*/  SHF.L.U32 R3, R12, 0x1f, RZ ;  /* 0x0000001f0c037819 */ /* 0x000fc800000006ff */
[----:B------:R-:W2:Y:S02]  /*1d00*/  SYNCS.PHASECHK.TRANS64.TRYWAIT P0, [UR33+0x50], R3 ;  /* 0x00005003ff0075a7 */ /* 0x000ea40008001121 */
[----:B--2---:R-:W-:Y:S05]  /*1d10*/  @!P0 BRA `(.L_x_28) ;  /* 0x0000007c00cc8947 */ /* 0x004fea0003800000 */
.L_x_27:
[----:B------:R2:W-:Y:S01]  /*1d20*/  @!P3 SYNCS.ARRIVE.TRANS64 RZ, [UR33], R2 ;  /* 0x00000002ffffb9a7 */ /* 0x0005e20008000021 */
[----:B------:R-:W-:-:S04]  /*1d30*/  ULOP3.LUT UR5, UR25, 0x2, URZ, 0xfc, !UPT ;  /* 0x0000000219057892 */ /* 0x000fc8000f8efcff */
[----:B------:R-:W-:-:S09]  /*1d40*/  UISETP.NE.AND UP0, UPT, UR5, 0x2, UPT ;  /* 0x000000020500788c */ /* 0x000fd2000bf05270 */
[----:B------:R-:W-:Y:S05]  /*1d50*/  BRA.U UP0, `(.L_x_29) ;  /* 0x0000000100047547 */ /* 0x000fea000b800000 */
[----:B------:R-:W-:Y:S05]  /*1d60*/  BPT.TRAP 0x1 ;  /* 0x000000040000795c */ /* 0x000fea0000300000 */
.L_x_29:
[----:B------:R-:W-:Y:S04]  /*1d70*/  BSSY.RECONVERGENT B0, `(.L_x_30) ;  /* 0x0000003000007945 */ /* 0x000fe80003800200 */
[----:B------:R-:W-:Y:S05]  /*1d80*/  @P2 BRA `(.L_x_31) ;  /* 0x0000000000042947 */ /* 0x000fea0003800000 */
[----:B------:R-:W-:Y:S05]  /*1d90*/  BPT.TRAP 0x1 ;  /* 0x000000040000795c */ /* 0x000fea0000300000 */
.L_x_31:
[----:B------:R-:W-:Y:S05]  /*1da0*/  BSYNC.RECONVERGENT B0 ;  /* 0x0000000000007941 */ /* 0x000fea0003800200 */
.L_x_30:
[----:B------:R-:W-:Y:S02]  /*1db0*/  UIADD3 UR5, UPT, UPT, UR4, 0x1, URZ ;  /* 0x0000000104057890 */ /* 0x000fe4000fffe0ff */
[----:B------:R-:W-:Y:S02]  /*1dc0*/  ULEA UR32, UR4, UR31, 0xc ;  /* 0x0000001f04207291 */ /* 0x000fe4000f8e60ff */
[----:B------:R-:W-:Y:S02]  /*1dd0*/  UISETP.NE.AND UP0, UPT, UR5, 0xa, UPT ;  /* 0x0000000a0500788c */ /* 0x000fe4000bf05270 */
[----:B------:R-:W-:Y:S02]  /*1de0*/  ULEA UR8, UR4, UR30, 0xe ;  /* 0x0000001e04087291 */ /* 0x000fe4000f8e70ff */
[----:B------:R-:W-:Y:S02]  /*1df0*/  USEL UR6, URZ, 0x1, UP0 ;  /* 0x00000001ff067887 */ /* 0x000fe40008000000 */
[----:B------:R-:W-:-:S02]  /*1e00*/  USEL UR7, UR5, URZ, UP0 ;  /* 0x000000ff05077287 */ /* 0x000fc40008000000 */
[----:B------:R-:W-:Y:S02]  /*1e10*/  UIADD3 UR4, UP0, UPT, UR28, 0x180, URZ ;  /* 0x000001801c047890 */ /* 0x000fe4000ff1e0ff */
[----:B------:R-:W-:Y:S01]  /*1e20*/  ULEA UR5, UR7, UR21, 0x3 ;  /* 0x0000001507057291 */ /* 0x000fe2000f8e18ff */
[----:B------:R-:W-:Y:S01]  /*1e30*/  LOP3.LUT R12, R12, UR6, RZ, 0x3c, !PT ;  /* 0x000000060c0c7c12 */ /* 0x000fe2000f8e3cff */
[----:B------:R-:W-:Y:S02]  /*1e40*/  USHF.L.U32 UR34, UR13, 0x6, URZ ;  /* 0x000000060d227899 */ /* 0x000fe400080006ff */
[----:B------:R-:W-:Y:S01]  /*1e50*/  UIADD3 UR13, UPT, UPT, UR13, 0x1, URZ ;  /* 0x000000010d0d7890 */ /* 0x000fe2000fffe0ff */
[----:B-1----:R-:W-:Y:S01]  /*1e60*/  SHF.L.U32 R0, R12, 0x1f, RZ ;  /* 0x0000001f0c007819 */ /* 0x002fe200000006ff */
[----:B------:R-:W-:Y:S02]  /*1e70*/  UIADD3 UR14, UP1, UPT, UR28, 0x80, URZ ;  /* 0x000000801c0e7890 */ /* 0x000fe4000ff3e0ff */
[----:B------:R-:W-:Y:S01]  /*1e80*/  UIADD3 UR32, UPT, UPT, UR21, 0x6400, UR32 ;  /* 0x0000640015207890 */ /* 0x000fe2000fffe020 */
[----:B------:R3:W4:Y:S01]  /*1e90*/  SYNCS.PHASECHK.TRANS64.TRYWAIT P0, [UR5+0x50], R0 ;  /* 0x00005000ff0075a7 */ /* 0x0007220008001105 */
[----:B------:R-:W-:-:S02]  /*1ea0*/  UIADD3.X UR5, UPT, UPT, URZ, UR29, URZ, UP0, !UPT ;  /* 0x0000001dff057290 */ /* 0x000fc400087fe4ff */
[----:B------:R-:W-:Y:S02]  /*1eb0*/  UISETP.NE.AND UP0, UPT, UR13, UR24, UPT ;  /* 0x000000180d00728c */ /* 0x000fe4000bf05270 */
[----:B------:R-:W-:Y:S02]  /*1ec0*/  UIADD3.X UR15, UPT, UPT, URZ, UR29, URZ, UP1, !UPT ;  /* 0x0000001dff0f7290 */ /* 0x000fe40008ffe4ff */
[----:B------:R-:W-:Y:S02]  /*1ed0*/  UPRMT UR16, URZ, 0x5410, UR27 ;  /* 0x00005410ff107896 */ /* 0x000fe4000800001b */
[----:B------:R-:W-:Y:S02]  /*1ee0*/  UIADD3 UR8, UPT, UPT, UR21, 0x10400, UR8 ;  /* 0x0001040015087890 */ /* 0x000fe4000fffe008 */
[----:B------:R-:W-:Y:S01]  /*1ef0*/  UPRMT UR6, URZ, 0x5410, UR26 ;  /* 0x00005410ff067896 */ /* 0x000fe2000800001a */
[----:B------:R-:W-:Y:S01]  /*1f00*/  UMOV UR18, 0x0 ;  /* 0x0000000000127882 */ /* 0x000fe20000000000 */
[----:B------:R-:W-:Y:S01]  /*1f10*/  UMOV UR19, 0x10000000 ;  /* 0x1000000000137882 */ /* 0x000fe20000000000 */
[----:B------:R-:W-:Y:S01]  /*1f20*/  UMOV UR12, UR36 ;  /* 0x00000024000c7c82 */ /* 0x000fe20008000000 */
[----:B------:R-:W-:Y:S01]  /*1f30*/  UMOV UR9, UR33 ;  /* 0x0000002100097c82 */ /* 0x000fe20008000000 */
[----:B------:R-:W-:Y:S01]  /*1f40*/  UMOV UR10, UR34 ;  /* 0x00000022000a7c82 */ /* 0x000fe20008000000 */
[----:B------:R-:W-:Y:S03]  /*1f50*/  UTMALDG.3D.MULTICAST [UR32], [UR14], UR16, desc[UR18] ;  /* 0x000012200e0073b4 */ /* 0x000fe60008011810 */
[----:B------:R1:W-:Y:S02]  /*1f60*/  UTMALDG.3D.MULTICAST [UR8], [UR4], UR6, desc[UR18] ;  /* 0x00001208040073b4 */ /* 0x0003e40008011806 */
[----:B-1----:R-:W-:Y:S01]  /*1f70*/  UMOV UR6, UR24 ;  /* 0x0000001800067c82 */ /* 0x002fe20008000000 */
[----:B------:R-:W-:Y:S01]  /*1f80*/  UMOV UR4, UR7 ;  /* 0x0000000700047c82 */ /* 0x000fe20008000000 */
[----:B---3--:R-:W-:Y:S05]  /*1f90*/  BRA.U UP0, `(.L_x_32) ;  /* 0xfffffffd00487547 */ /* 0x008fea000b83ffff */
.L_x_26:
[----:B------:R-:W-:Y:S01]  /*1fa0*/  ULEA UR4, UR7, UR21, 0x3 ;  /* 0x0000001507047291 */ /* 0x000fe2000f8e18ff */
[----:B-1----:R-:W-:Y:S01]  /*1fb0*/  SHF.L.U32 R0, R12, 0x1f, RZ ;  /* 0x0000001f0c007819 */ /* 0x002fe200000006ff */
[----:B------:R-:W-:Y:S01]  /*1fc0*/  @!P1 SYNCS.ARRIVE.TRANS64.A1T0 RZ, [UR21+0xe8], RZ ;  /* 0x0000e8ffffff99a7 */ /* 0x000fe20008100015 */
[----:B------:R-:W-:-:S06]  /*1fd0*/  UISETP.GT.AND UP0, UPT, UR45, UR44, UPT ;  /* 0x0000002c2d00728c */ /* 0x000fcc000bf04270 */
[----:B--2-4-:R1:W2:Y:S03]  /*1fe0*/  SYNCS.PHASECHK.TRANS64.TRYWAIT P0, [UR4+0x50], R0 ;  /* 0x00005000ff0075a7 */ /* 0x0142a60008001104 */
[----:B------:R-:W-:Y:S05]  /*1ff0*/  BRA.U !UP0, `(.L_x_33) ;  /* 0x0000000108bc7547 */ /* 0x000fea000b800000 */
[----:B------:R-:W-:Y:S01]  /*2000*/  UIADD3 UR13, UPT, UPT, UR47, UR6, URZ ;  /* 0x000000062f0d7290 */ /* 0x000fe2000fffe0ff */
[----:B------:R-:W-:-:S11]  /*2010*/  UMOV UR4, UR7 ;  /* 0x0000000700047c82 */ /* 0x000fd60008000000 */
.L_x_39:
[----:B------:R-:W-:Y:S01]  /*2020*/  ULEA UR17, UR4, UR21, 0x3 ;  /* 0x0000001504117291 */ /* 0x000fe2000f8e18ff */
[----:B--2---:R-:W-:Y:S01]  /*2030*/  @!P3 MOV R2, 0x5000 ;  /* 0x000050000002b802 */ /* 0x004fe20000000f00 */
[----:B--2-4-:R-:W-:Y:S10]  /*2040*/  @P0 BRA `(.L_x_34) ;  /* 0x00000000000c0947 */ /* 0x014ff40003800000 */
[----:B------:R-:W-:-:S04]  /*2050*/  SHF.L.U32 R3, R12, 0x1f, RZ ;  /* 0x0000001f0c037819 */ /* 0x000fc800000006ff */
[----:B------:R-:W2:Y:S02]  /*2060*/  SYNCS.PHASECHK.TRANS64.TRYWAIT P0, [UR17+0x50], R3 ;  /* 0x00005003ff0075a7 */ /* 0x000ea40008001111 */
[----:B--2---:R-:W-:Y:S05]  /*2070*/  @!P0 BRA `(.L_x_35) ;  /* 0x0000007c000c8947 */ /* 0x004fea0003800000 */
.L_x_34:
[----:B------:R2:W-:Y:S01]  /*2080*/  @!P3 SYNCS.ARRIVE.TRANS64 RZ, [UR17], R2 ;  /* 0x00000002ffffb9a7 */ /* 0x0005e20008000011 */
[----:B------:R-:W-:-:S04]  /*2090*/  ULOP3.LUT UR5, UR25, 0x2, URZ, 0xfc, !UPT ;  /* 0x0000000219057892 */ /* 0x000fc8000f8efcff */
[----:B------:R-:W-:-:S09]  /*20a0*/  UISETP.NE.AND UP0, UPT, UR5, 0x2, UPT ;  /* 0x000000020500788c */ /* 0x000fd2000bf05270 */
[----:B------:R-:W-:Y:S05]  /*20b0*/  BRA.U UP0, `(.L_x_36) ;  /* 0x0000000100047547 */ /* 0x000fea000b800000 */
[----:B------:R-:W-:Y:S05]  /*20c0*/  BPT.TRAP 0x1 ;  /* 0x000000040000795c */ /* 0x000fea0000300000 */
.L_x_36:
[----:B------:R-:W-:Y:S04]  /*20d0*/  BSSY.RECONVERGENT B0, `(.L_x_37) ;  /* 0x0000003000007945 */ /* 0x000fe80003800200 */
[----:B------:R-:W-:Y:S05]  /*20e0*/  @P2 BRA `(.L_x_38) ;  /* 0x0000000000042947 */ /* 0x000fea0003800000 */
[----:B------:R-:W-:Y:S05]  /*20f0*/  BPT.TRAP 0x1 ;  /* 0x000000040000795c */ /* 0x000fea0000300000 */
.L_x_38:
[----:B------:R-:W-:Y:S05]  /*2100*/  BSYNC.RECONVERGENT B0 ;  /* 0x0000000000007941 */ /* 0x000fea0003800200 */
.L_x_37:
[----:B------:R-:W-:Y:S02]  /*2110*/  UIADD3 UR5, UPT, UPT, UR4, 0x1, URZ ;  /* 0x0000000104057890 */ /* 0x000fe4000fffe0ff */
[----:B------:R-:W-:Y:S02]  /*2120*/  UIADD3 UR14, UP1, UPT, UR28, 0x80, URZ ;  /* 0x000000801c0e7890 */ /* 0x000fe4000ff3e0ff */
[----:B------:R-:W-:Y:S02]  /*2130*/  UISETP.NE.AND UP0, UPT, UR5, 0xa, UPT ;  /* 0x0000000a0500788c */ /* 0x000fe4000bf05270 */
[----:B------:R-:W-:Y:S02]  /*2140*/  ULEA UR16, UR4, UR38, 0xc ;  /* 0x0000002604107291 */ /* 0x000fe4000f8e60ff */
[----:B------:R-:W-:Y:S02]  /*2150*/  USEL UR8, URZ, 0x1, UP0 ;  /* 0x00000001ff087887 */ /* 0x000fe40008000000 */
[----:B------:R-:W-:-:S02]  /*2160*/  USEL UR7, UR5, URZ, UP0 ;  /* 0x000000ff05077287 */ /* 0x000fc40008000000 */
[----:B------:R-:W-:Y:S02]  /*2170*/  UIADD3 UR22, UP0, UPT, UR28, 0x180, URZ ;  /* 0x000001801c167890 */ /* 0x000fe4000ff1e0ff */
[----:B------:R-:W-:Y:S01]  /*2180*/  ULEA UR5, UR7, UR21, 0x3 ;  /* 0x0000001507057291 */ /* 0x000fe2000f8e18ff */
[----:B------:R-:W-:Y:S01]  /*2190*/  LOP3.LUT R12, R12, UR8, RZ, 0x3c, !PT ;  /* 0x000000080c0c7c12 */ /* 0x000fe2000f8e3cff */
[----:B------:R-:W-:Y:S02]  /*21a0*/  ULEA UR8, UR4, UR37, 0xe ;  /* 0x0000002504087291 */ /* 0x000fe4000f8e70ff */
[----:B------:R-:W-:Y:S01]  /*21b0*/  USHF.L.U32 UR18, UR6, 0x6, URZ ;  /* 0x0000000606127899 */ /* 0x000fe200080006ff */
[----:B-1----:R-:W-:Y:S01]  /*21c0*/  SHF.L.U32 R0, R12, 0x1f, RZ ;  /* 0x0000001f0c007819 */ /* 0x002fe200000006ff */
[----:B------:R-:W-:Y:S02]  /*21d0*/  UPRMT UR4, URZ, 0x5410, UR27 ;  /* 0x00005410ff047896 */ /* 0x000fe4000800001b */
[----:B------:R-:W-:Y:S01]  /*21e0*/  UIADD3.X UR15, UPT, UPT, URZ, UR29, URZ, UP1, !UPT ;  /* 0x0000001dff0f7290 */ /* 0x000fe20008ffe4ff */
[----:B------:R3:W4:Y:S01]  /*21f0*/  SYNCS.PHASECHK.TRANS64.TRYWAIT P0, [UR5+0x50], R0 ;  /* 0x00005000ff0075a7 */ /* 0x0007220008001105 */
[----:B------:R-:W-:-:S02]  /*2200*/  UPRMT UR5, URZ, 0x5410, UR26 ;  /* 0x00005410ff057896 */ /* 0x000fc4000800001a */
[----:B------:R-:W-:Y:S01]  /*2210*/  UIADD3.X UR23, UPT, UPT, URZ, UR29, URZ, UP0, !UPT ;  /* 0x0000001dff177290 */ /* 0x000fe200087fe4ff */
[----:B------:R-:W-:Y:S01]  /*2220*/  UMOV UR32, 0x0 ;  /* 0x0000000000207882 */ /* 0x000fe20000000000 */
[----:B------:R-:W-:Y:S01]  /*2230*/  UMOV UR33, 0x10000000 ;  /* 0x1000000000217882 */ /* 0x000fe20000000000 */
[----:B------:R-:W-:Y:S01]  /*2240*/  UMOV UR19, UR35 ;  /* 0x0000002300137c82 */ /* 0x000fe20008000000 */
[----:B------:R-:W-:Y:S01]  /*2250*/  UMOV UR20, UR36 ;  /* 0x0000002400147c82 */ /* 0x000fe20008000000 */
[----:B------:R-:W-:Y:S01]  /*2260*/  UMOV UR12, UR36 ;  /* 0x00000024000c7c82 */ /* 0x000fe20008000000 */
[----:B------:R-:W-:Y:S01]  /*2270*/  UMOV UR9, UR17 ;  /* 0x0000001100097c82 */ /* 0x000fe20008000000 */
[----:B------:R-:W-:Y:S01]  /*2280*/  UMOV UR10, UR18 ;  /* 0x00000012000a7c82 */ /* 0x000fe20008000000 */
[----:B------:R1:W-:Y:S01]  /*2290*/  UTMALDG.3D.MULTICAST [UR16], [UR14], UR4, desc[UR32] ;  /* 0x000020100e0073b4 */ /* 0x0003e20008011804 */
[----:B------:R-:W-:-:S04]  /*22a0*/  UIADD3 UR6, UPT, UPT, UR6, 0x1, URZ ;  /* 0x0000000106067890 */ /* 0x000fc8000fffe0ff */
[----:B------:R-:W-:Y:S01]  /*22b0*/  UISETP.NE.AND UP0, UPT, UR6, UR13, UPT ;  /* 0x0000000d0600728c */ /* 0x000fe2000bf05270 */
[----:B------:R3:W-:Y:S01]  /*22c0*/  UTMALDG.3D.MULTICAST [UR8], [UR22], UR5, desc[UR32] ;  /* 0x00002008160073b4 */ /* 0x0007e20008011805 */
[----:B-1----:R-:W-:-:S07]  /*22d0*/  UMOV UR4, UR7 ;  /* 0x0000000700047c82 */ /* 0x002fce0008000000 */
[----:B---3--:R-:W-:Y:S05]  /*22e0*/  BRA.U UP0, `(.L_x_39) ;  /* 0xfffffffd004c7547 */ /* 0x008fea000b83ffff */
.L_x_33:
[C---:B------:R-:W-:Y:S01]  /*22f0*/  LEA R3, R11.reuse, UR21, 0x3 ;  /* 0x000000150b037c11 */ /* 0x040fe2000f8e18ff */
[----:B------:R-:W-:Y:S01]  /*2300*/  NOP ;  /* 0x0000000000007918 */ /* 0x000fe20000000000 */
[----:B-1----:R-:W-:Y:S02]  /*2310*/  SHF.L.U32 R0, R10, 0x1f, RZ ;  /* 0x0000001f0a007819 */ /* 0x002fe400000006ff */
[----:B------:R-:W-:Y:S02]  /*2320*/  LEA R5, R11, UR21, 0x4 ;  /* 0x000000150b057c11 */ /* 0x000fe4000f8e20ff */
[----:B--2-4-:R-:W1:Y:S02]  /*2330*/  SYNCS.PHASECHK.TRANS64.TRYWAIT P0, [R3+URZ+0xf0], R0 ;  /* 0x0000f000030075a7 */ /* 0x014e6400080011ff */
[----:B-1----:R-:W-:Y:S05]  /*2340*/  @!P0 BRA `(.L_x_40) ;  /* 0x0000007800708947 */ /* 0x002fea0003800000 */
.L_x_142:
[----:B------:R-:W2:Y:S01]  /*2350*/  LDS.128 R4, [R5+0x180] ;  /* 0x0001800005047984 */ /* 0x000ea20000000c00 */
[----:B------:R-:W-:Y:S01]  /*2360*/  UISETP.GE.AND UP0, UPT, UR42, 0x1, UPT ;  /* 0x000000012a00788c */ /* 0x000fe2000bf06270 */
[----:B------:R-:W-:Y:S01]  /*2370*/  @!PT LDS RZ, [RZ] ;  /* 0x00000000fffff984 */ /* 0x000fe20000000800 */
[----:B------:R-:W-:Y:S01]  /*2380*/  @!PT LDS RZ, [RZ] ;  /* 0x00000000fffff984 */ /* 0x000fe20000000800 */
[----:B------:R-:W-:Y:S01]  /*2390*/  @!PT LDS RZ, [RZ] ;  /* 0x00000000fffff984 */ /* 0x000fe20000000800 */
[----:B------:R-:W-:Y:S01]  /*23a0*/  @!PT LDS RZ, [RZ] ;  /* 0x00000000fffff984 */ /* 0x000fe20000000800 */
[----:B------:R3:W-:Y:S06]  /*23b0*/  MEMBAR.ALL.CTA ;  /* 0x0000000000007992 */ /* 0x0007ec0000008000 */
[----:B---3--:R-:W3:Y:S01]  /*23c0*/  FENCE.VIEW.ASYNC.S ;  /* 0x00000000000073c6 */ /* 0x008ee20000000000 */
[----:B--2---:R-:W-:-:S13]  /*23d0*/  LOP3.LUT P0, RZ, R6, 0x1, RZ, 0xc0, !PT ;  /* 0x0000000106ff7812 */ /* 0x004fda000780c0ff */
[----:B---3--:R-:W-:Y:S01]  /*23e0*/  VOTEU.ANY UP1, P0 ;  /* 0x0000000000ff7886 */ /* 0x008fe20000020100 */
[----:B------:R-:W-:-:S13]  /*23f0*/  PLOP3.LUT P0, PT, PT, PT, UP1, 0x80, 0x8 ;  /* 0x000000000008781c */ /* 0x000fda0003f0f018 */
[----:B-1----:R-:W-:Y:S02]  /*2400*/  @P0 LOP3.LUT R0, R5, 0xffff, RZ, 0xc0, !PT ;  /* 0x0000ffff05000812 */ /* 0x002fe400078ec0ff */
[----:B------:R-:W-:Y:S02]  /*2410*/  @P0 MOV R2, R4 ;  /* 0x0000000400020202 */ /* 0x000fe40000000f00 */
[----:B------:R-:W-:Y:S01]  /*2420*/  @P0 R2UR UR5, R0 ;  /* 0x00000000000502ca */ /* 0x000fe200000e0000 */
[----:B------:R-:W-:Y:S01]  /*2430*/  VIADD R0, R3, 0x100 ;  /* 0x0000010003007836 */ /* 0x000fe20000000000 */
[----:B------:R-:W-:Y:S02]  /*2440*/  @P0 SHF.R.U32.HI R4, RZ, 0x10, R5 ;  /* 0x00000010ff040819 */ /* 0x000fe40000011605 */
[----:B------:R-:W-:Y:S02]  /*2450*/  @P0 R2UR UR6, R2 ;  /* 0x00000000020602ca */ /* 0x000fe400000e0000 */
[----:B------:R-:W-:-:S02]  /*2460*/  PRMT R0, RZ, 0x654, R0 ;  /* 0x00000654ff007816 */ /* 0x000fc40000000000 */
[----:B------:R-:W-:Y:S02]  /*2470*/  @P0 R2UR UR4, R4 ;  /* 0x00000000040402ca */ /* 0x000fe400000e0000 */
[----:B------:R1:W-:Y:S03]  /*2480*/  SYNCS.ARRIVE.TRANS64.RED.A1T0 RZ, [R0+URZ], RZ ;  /* 0x000000ff00ff79a7 */ /* 0x0003e600081004ff */
[----:B------:R-:W-:-:S04]  /*2490*/  @UP1 UMOV UR39, UR5 ;  /* 0x0000000500271c82 */ /* 0x000fc80008000000 */
[----:B------:R-:W-:-:S04]  /*24a0*/  @UP1 UMOV UR40, UR6 ;  /* 0x0000000600281c82 */ /* 0x000fc80008000000 */
[----:B------:R-:W-:Y:S01]  /*24b0*/  @UP1 UMOV UR36, UR4 ;  /* 0x0000000400241c82 */ /* 0x000fe20008000000 */
[----:B------:R-:W-:Y:S05]  /*24c0*/  BRA.U !UP0, `(.L_x_41) ;  /* 0x0000000108d47547 */ /* 0x000fea000b800000 */
[----:B------:R-:W2:Y:S01]  /*24d0*/  LDCU.128 UR12, c[0x0][0xb10] ;  /* 0x00016200ff0c77ac */ /* 0x000ea20008000c00 */
[----:B------:R-:W3:Y:S01]  /*24e0*/  LDCU UR22, c[0x0][0xb20] ;  /* 0x00016400ff1677ac */ /* 0x000ee20008000800 */
[----:B------:R-:W4:Y:S01]  /*24f0*/  LDCU UR20, c[0x0][0xb0c] ;  /* 0x00016180ff1477ac */ /* 0x000f220008000800 */
[----:B------:R-:W1:Y:S01]  /*2500*/  LDCU.64 UR8, c[0x0][0xb28] ;  /* 0x00016500ff0877ac */ /* 0x000e620008000a00 */
[----:B------:R-:W-:Y:S02]  /*2510*/  UISETP.NE.AND UP3, UPT, UR42, 0x1, UPT ;  /* 0x000000012a00788c */ /* 0x000fe4000bf65270 */
[----:B--2---:R-:W-:Y:S02]  /*2520*/  UIMAD.WIDE.U32 UR10, UR41, UR15, URZ ;  /* 0x0000000f290a72a5 */ /* 0x004fe4000f8e00ff */
[----:B------:R-:W-:Y:S02]  /*2530*/  UIMAD.WIDE.U32 UR4, UR43, UR12, URZ ;  /* 0x0000000c2b0472a5 */ /* 0x000fe4000f8e00ff */
[----:B------:R-:W-:-:S02]  /*2540*/  UISETP.NE.AND UP0, UPT, UR14, 0x1, UPT ;  /* 0x000000010e00788c */ /* 0x000fc4000bf05270 */
[----:B------:R-:W-:Y:S01]  /*2550*/  UIMAD.WIDE.U32 UR18, UR39, UR15, URZ ;  /* 0x0000000f271272a5 */ /* 0x000fe2000f8e00ff */
[----:B------:R-:W-:Y:S02]  /*2560*/  UMOV UR10, UR11 ;  /* 0x0000000b000a7c82 */ /* 0x000fe40008000000 */
[----:B------:R-:W-:Y:S01]  /*2570*/  UMOV UR4, UR5 ;  /* 0x0000000500047c82 */ /* 0x000fe20008000000 */
[----:B---3--:R-:W-:Y:S02]  /*2580*/  USHF.R.U32.HI UR10, URZ, UR22, UR10 ;  /* 0x00000016ff0a7299 */ /* 0x008fe4000801160a */
[----:B----4-:R-:W-:Y:S02]  /*2590*/  UISETP.NE.AND UP2, UPT, UR20, 0x1, UPT ;  /* 0x000000011400788c */ /* 0x010fe4000bf45270 */
[----:B------:R-:W-:Y:S02]  /*25a0*/  USHF.R.U32.HI UR4, URZ, UR13, UR4 ;  /* 0x0000000dff047299 */ /* 0x000fe40008011604 */
[----:B------:R-:W-:-:S02]  /*25b0*/  USEL UR5, UR41, UR10, !UP0 ;  /* 0x0000000a29057287 */ /* 0x000fc4000c000000 */
[----:B------:R-:W-:Y:S02]  /*25c0*/  USEL UR6, UR43, UR4, !UP2 ;  /* 0x000000042b067287 */ /* 0x000fe4000d000000 */
[----:B-1----:R-:W-:Y:S01]  /*25d0*/  UIMAD.WIDE.U32 UR10, UR5, UR8, URZ ;  /* 0x00000008050a72a5 */ /* 0x002fe2000f8e00ff */
[----:B------:R-:W-:Y:S01]  /*25e0*/  UMOV UR4, UR19 ;  /* 0x0000001300047c82 */ /* 0x000fe20008000000 */
[----:B------:R-:W-:Y:S02]  /*25f0*/  UIMAD.WIDE.U32 UR16, UR40, UR12, URZ ;  /* 0x0000000c281072a5 */ /* 0x000fe4000f8e00ff */
[----:B------:R-:W-:-:S03]  /*2600*/  UIMAD.WIDE.U32 UR18, UR6, UR8, URZ ;  /* 0x00000008061272a5 */ /* 0x000fc6000f8e00ff */
[----:B------:R-:W-:Y:S01]  /*2610*/  UMOV UR10, UR11 ;  /* 0x0000000b000a7c82 */ /* 0x000fe20008000000 */
[----:B------:R-:W-:Y:S02]  /*2620*/  USHF.R.U32.HI UR4, URZ, UR22, UR4 ;  /* 0x00000016ff047299 */ /* 0x000fe40008011604 */
[----:B------:R-:W-:Y:S01]  /*2630*/  @UP3 USHF.R.U32.HI UR5, URZ, UR9, UR10 ;  /* 0x00000009ff053299 */ /* 0x000fe2000801160a */
[----:B------:R-:W-:Y:S01]  /*2640*/  UMOV UR16, UR17 ;  /* 0x0000001100107c82 */ /* 0x000fe20008000000 */
[----:B------:R-:W-:Y:S01]  /*2650*/  UMOV UR18, UR19 ;  /* 0x0000001300127c82 */ /* 0x000fe20008000000 */
[----:B------:R-:W-:Y:S02]  /*2660*/  USHF.R.U32.HI UR13, URZ, UR13, UR16 ;  /* 0x0000000dff0d7299 */ /* 0x000fe40008011610 */
[----:B------:R-:W-:Y:S02]  /*2670*/  USEL UR4, UR39, UR4, !UP0 ;  /* 0x0000000427047287 */ /* 0x000fe4000c000000 */
[----:B------:R-:W-:-:S02]  /*2680*/  @UP3 USHF.R.U32.HI UR6, URZ, UR9, UR18 ;  /* 0x00000009ff063299 */ /* 0x000fc40008011612 */
[----:B------:R-:W-:Y:S02]  /*2690*/  UIMAD UR10, UR42, UR5, URZ ;  /* 0x000000052a0a72a4 */ /* 0x000fe4000f8e02ff */
[----:B------:R-:W-:Y:S02]  /*26a0*/  USEL UR5, UR40, UR13, !UP2 ;  /* 0x0000000d28057287 */ /* 0x000fe4000d000000 */
[----:B------:R-:W-:Y:S02]  /*26b0*/  UIMAD UR12, UR42, UR6, URZ ;  /* 0x000000062a0c72a4 */ /* 0x000fe4000f8e02ff */
[----:B------:R-:W-:Y:S02]  /*26c0*/  UISETP.GE.AND UP0, UPT, UR4, UR10, UPT ;  /* 0x0000000a0400728c */ /* 0x000fe4000bf06270 */
[----:B------:R-:W-:Y:S02]  /*26d0*/  UIMAD.WIDE.U32 UR10, UR4, UR8, URZ ;  /* 0x00000008040a72a5 */ /* 0x000fe4000f8e00ff */
[----:B------:R-:W-:-:S02]  /*26e0*/  UISETP.GE.OR UP0, UPT, UR5, UR12, UP0 ;  /* 0x0000000c0500728c */ /* 0x000fc40008706670 */
        /* <DEDUP_REMOVED lines=19> */
.L_x_41:
[----:B------:R-:W2:Y:S02]  /*2820*/  LDCU UR4, c[0x0][0xb30] ;  /* 0x00016600ff0477ac */ /* 0x000ea40008000800 */
[----:B--2---:R-:W-:-:S09]  /*2830*/  UISETP.NE.AND UP0, UPT, UR4, 0x1, UPT ;  /* 0x000000010400788c */ /* 0x004fd2000bf05270 */
        /* <DEDUP_REMOVED lines=18> */
.L_x_42:
[----:B------:R-:W-:Y:S01]  /*2960*/  VIADD R11, R11, 0x1 ;  /* 0x000000010b0b7836 */ /* 0x000fe20000000000 */
[----:B------:R-:W-:Y:S01]  /*2970*/  PLOP3.LUT P1, PT, PT, PT, PT, 0x80, 0x8 ;  /* 0x000000000008781c */ /* 0x000fe20003f2f070 */
[----:B------:R-:W-:Y:S02]  /*2980*/  UIADD3 UR16, UPT, UPT, UR40, UR62, URZ ;  /* 0x0000003e28107290 */ /* 0x000fe4000fffe0ff */
[----:B------:R-:W-:Y:S01]  /*2990*/  UIADD3 UR20, UPT, UPT, UR39, UR59, URZ ;  /* 0x0000003b27147290 */ /* 0x000fe2000fffe0ff */
[----:B------:R-:W-:-:S04]  /*29a0*/  ISETP.NE.AND P0, PT, R11, 0x2, PT ;  /* 0x000000020b00780c */ /* 0x000fc80003f05270 */
[----:B------:R-:W-:Y:S02]  /*29b0*/  SEL R3, RZ, 0x1, P0 ;  /* 0x00000001ff037807 */ /* 0x000fe40000000000 */
[----:B------:R-:W-:Y:S02]  /*29c0*/  SEL R11, R11, RZ, P0 ;  /* 0x000000ff0b0b7207 */ /* 0x000fe40000000000 */
[----:B------:R-:W-:Y:S01]  /*29d0*/  LOP3.LUT R10, R10, R3, RZ, 0x3c, !PT ;  /* 0x000000030a0a7212 */ /* 0x000fe200078e3cff */
[----:B------:R-:W-:Y:S06]  /*29e0*/  BRA.U UP1, `(.L_x_43) ;  /* 0xfffffff101547547 */ /* 0x000fec000b83ffff */
[----:B------:R-:W-:Y:S01]  /*29f0*/  UIADD3 UR21, UPT, UPT, UR21, 0x50, URZ ;  /* 0x0000005015157890 */ /* 0x000fe2000fffe0ff */
[----:B------:R-:W-:-:S03]  /*2a00*/  SHF.L.U32 R3, R12, 0x1f, RZ ;  /* 0x0000001f0c037819 */ /* 0x000fc600000006ff */
[----:B------:R-:W-:-:S09]  /*2a10*/  ULEA UR4, UR7, UR21, 0x3 ;  /* 0x0000001507047291 */ /* 0x000fd2000f8e18ff */
[----:B------:R-:W2:Y:S02]  /*2a20*/  SYNCS.PHASECHK.TRANS64.TRYWAIT P0, [UR4], R3 ;  /* 0x00000003ff0075a7 */ /* 0x000ea40008001104 */
[----:B--2---:R-:W-:Y:S05]  /*2a30*/  @!P0 BRA `(.L_x_44) ;  /* 0x0000007000c88947 */ /* 0x004fea0003800000 */
.L_x_144:
[----:B------:R-:W-:-:S04]  /*2a40*/  UIADD3 UR4, UPT, UPT, UR7, 0x1, URZ ;  /* 0x0000000107047890 */ /* 0x000fc8000fffe0ff */
[----:B------:R-:W-:-:S04]  /*2a50*/  UISETP.NE.AND UP0, UPT, UR4, 0xa, UPT ;  /* 0x0000000a0400788c */ /* 0x000fc8000bf05270 */
[----:B------:R-:W-:Y:S02]  /*2a60*/  USEL UR6, URZ, 0x1, UP0 ;  /* 0x00000001ff067887 */ /* 0x000fe40008000000 */
[----:B------:R-:W-:-:S04]  /*2a70*/  USEL UR4, UR4, URZ, UP0 ;  /* 0x000000ff04047287 */ /* 0x000fc80008000000 */
[----:B------:R-:W-:Y:S01]  /*2a80*/  ULEA UR5, UR4, UR21, 0x3 ;  /* 0x0000001504057291 */ /* 0x000fe2000f8e18ff */
[----:B------:R-:W-:-:S04]  /*2a90*/  LOP3.LUT R2, R12, UR6, RZ, 0x3c, !PT ;  /* 0x000000060c027c12 */ /* 0x000fc8000f8e3cff */
[----:B-1----:R-:W-:-:S04]  /*2aa0*/  SHF.L.U32 R3, R2, 0x1f, RZ ;  /* 0x0000001f02037819 */ /* 0x002fc800000006ff */
[----:B------:R-:W1:Y:S02]  /*2ab0*/  SYNCS.PHASECHK.TRANS64.TRYWAIT P0, [UR5], R3 ;  /* 0x00000003ff0075a7 */ /* 0x000e640008001105 */
[----:B-1----:R-:W-:Y:S05]  /*2ac0*/  @!P0 BRA `(.L_x_45) ;  /* 0x0000007000bc8947 */ /* 0x002fea0003800000 */
.L_x_146:
        /* <DEDUP_REMOVED lines=9> */
.L_x_148:
        /* <DEDUP_REMOVED lines=9> */
.L_x_150:
        /* <DEDUP_REMOVED lines=9> */
.L_x_152:
        /* <DEDUP_REMOVED lines=9> */
.L_x_154:
        /* <DEDUP_REMOVED lines=9> */
.L_x_156:
        /* <DEDUP_REMOVED lines=9> */
.L_x_158:
        /* <DEDUP_REMOVED lines=9> */
.L_x_160:
[----:B------:R-:W-:-:S04]  /*2ec0*/  UIADD3 UR4, UPT, UPT, UR4, 0x1, URZ ;  /* 0x0000000104047890 */ /* 0x000fc8000fffe0ff */
[----:B------:R-:W-:-:S04]  /*2ed0*/  UISETP.NE.AND UP0, UPT, UR4, 0xa, UPT ;  /* 0x0000000a0400788c */ /* 0x000fc8000bf05270 */
[----:B------:R-:W-:Y:S02]  /*2ee0*/  USEL UR5, URZ, 0x1, UP0 ;  /* 0x00000001ff057887 */ /* 0x000fe40008000000 */
[----:B------:R-:W-:-:S04]  /*2ef0*/  USEL UR4, UR4, URZ, UP0 ;  /* 0x000000ff04047287 */ /* 0x000fc80008000000 */
[----:B------:R-:W-:Y:S01]  /*2f00*/  ULEA UR4, UR4, UR21, 0x3 ;  /* 0x0000001504047291 */ /* 0x000fe2000f8e18ff */
[----:B-1----:R-:W-:-:S04]  /*2f10*/  LOP3.LUT R3, R2, UR5, RZ, 0x3c, !PT ;  /* 0x0000000502037c12 */ /* 0x002fc8000f8e3cff */
[----:B------:R-:W-:Y:S01]  /*2f20*/  SHF.L.U32 R3, R3, 0x1f, RZ ;  /* 0x0000001f03037819 */ /* 0x000fe200000006ff */
[----:B------:R-:W-:-:S07]  /*2f30*/  IMAD.U32 R0, RZ, RZ, UR4 ;  /* 0x00000004ff007e24 */ /* 0x000fce000f8e00ff */
.L_x_53:
[----:B-1----:R1:W2:Y:S02]  /*2f40*/  SYNCS.PHASECHK.TRANS64.TRYWAIT P0, [R0+URZ], R3 ;  /* 0x00000003000075a7 */ /* 0x0022a400080011ff */
[----:B--2---:R-:W-:Y:S05]  /*2f50*/  @!P0 NANOSLEEP.SYNCS 0x989680 ;  /* 0x009896800000895d */ /* 0x004fea0003900000 */
[----:B------:R-:W2:Y:S02]  /*2f60*/  @!P0 SYNCS.PHASECHK.TRANS64 P0, [R0+URZ], R3 ;  /* 0x00000003000085a7 */ /* 0x000ea400080010ff */
[----:B--2---:R-:W-:Y:S05]  /*2f70*/  @P0 EXIT ;  /* 0x000000000000094d */ /* 0x004fea0003800000 */
[----:B------:R-:W-:Y:S05]  /*2f80*/  BRA `(.L_x_53) ;  /* 0xfffffffc00ec7947 */ /* 0x000fea000383ffff */
.L_x_23:
[----:B------:R-:W2:Y:S02]  /*2f90*/  S2UR UR4, SR_CgaCtaId ;  /* 0x00000000000479c3 */ /* 0x000ea40000008800 */
[----:B--2---:R-:W-:-:S04]  /*2fa0*/  UISETP.NE.AND UP0, UPT, UR4, URZ, UPT ;  /* 0x000000ff0400728c */ /* 0x004fc8000bf05270 */
[----:B------:R-:W-:-:S09]  /*2fb0*/  UISETP.NE.OR UP0, UPT, UR17, 0x1, UP0 ;  /* 0x000000011100788c */ /* 0x000fd20008705670 */
[----:B------:R-:W-:Y:S05]  /*2fc0*/  BRA.U UP0, `(.L_x_54) ;  /* 0x00000005004c7547 */ /* 0x000fea000b800000 */
[----:B------:R-:W2:Y:S01]  /*2fd0*/  S2UR UR5, SR_CgaCtaId ;  /* 0x00000000000579c3 */ /* 0x000ea20000008800 */
[----:B------:R-:W-:Y:S01]  /*2fe0*/  UMOV UR4, 0x400 ;  /* 0x0000040000047882 */ /* 0x000fe20000000000 */
[----:B------:R-:W-:Y:S01]  /*2ff0*/  ISETP.GE.U32.AND P2, PT, R0, 0x8, PT ;  /* 0x000000080000780c */ /* 0x000fe20003f46070 */
[----:B------:R-:W-:Y:S01]  /*3000*/  IMAD.MOV.U32 R12, RZ, RZ, 0x1 ;  /* 0x00000001ff0c7424 */ /* 0x000fe200078e00ff */
[----:B------:R-:W-:Y:S02]  /*3010*/  CS2R R10, SRZ ;  /* 0x00000000000a7805 */ /* 0x000fe4000001ff00 */
[----:B------:R-:W-:Y:S01]  /*3020*/  CS2R R8, SRZ ;  /* 0x0000000000087805 */ /* 0x000fe2000001ff00 */
[----:B--2---:R-:W-:-:S03]  /*3030*/  ULEA UR6, UR5, UR4, 0x18 ;  /* 0x0000000405067291 */ /* 0x004fc6000f8ec0ff */
[----:B------:R-:W-:-:S09]  /*3040*/  UMOV UR5, URZ ;  /* 0x000000ff00057c82 */ /* 0x000fd20008000000 */
.L_x_58:
[----:B------:R-:W-:Y:S02]  /*3050*/  LEA R2, R8, UR6, 0x3 ;  /* 0x0000000608027c11 */ /* 0x000fe4000f8e18ff */
[----:B------:R-:W-:-:S03]  /*3060*/  SHF.L.U32 R5, R9, 0x1f, RZ ;  /* 0x0000001f09057819 */ /* 0x000fc600000006ff */
[----:B------:R-:W-:Y:S01]  /*3070*/  VIADD R4, R2, 0x160 ;  /* 0x0000016002047836 */ /* 0x000fe20000000000 */
[----:B------:R-:W2:Y:S02]  /*3080*/  SYNCS.PHASECHK.TRANS64.TRYWAIT P0, [R2+URZ+0x150], R5 ;  /* 0x00015005020075a7 */ /* 0x000ea400080011ff */
[----:B--2---:R-:W-:Y:S05]  /*3090*/  @!P0 BRA `(.L_x_55) ;  /* 0x0000007000088947 */ /* 0x004fea0003800000 */
.L_x_161:
[----:B------:R-:W-:Y:S01]  /*30a0*/  ULEA UR4, UR5, UR6, 0x3 ;  /* 0x0000000605047291 */ /* 0x000fe2000f8e18ff */
[----:B------:R-:W-:Y:S02]  /*30b0*/  PRMT R4, RZ, 0x654, R4 ;  /* 0x00000654ff047816 */ /* 0x000fe40000000004 */
[----:B--2---:R-:W-:Y:S01]  /*30c0*/  SHF.L.U32 R5, R12, 0x1f, RZ ;  /* 0x0000001f0c057819 */ /* 0x004fe200000006ff */
[----:B------:R-:W-:Y:S01]  /*30d0*/  UIADD3 UR7, UPT, UPT, UR4, 0xf0, URZ ;  /* 0x000000f004077890 */ /* 0x000fe2000fffe0ff */
[----:B------:R2:W-:Y:S05]  /*30e0*/  SYNCS.ARRIVE.TRANS64.RED.A1T0 RZ, [R4+URZ], RZ ;  /* 0x000000ff04ff79a7 */ /* 0x0005ea00081004ff */
[----:B------:R-:W-:Y:S01]  /*30f0*/  IMAD.U32 R7, RZ, RZ, UR7 ;  /* 0x00000007ff077e24 */ /* 0x000fe2000f8e00ff */
[----:B------:R-:W3:Y:S04]  /*3100*/  SYNCS.PHASECHK.TRANS64.TRYWAIT P0, [UR4+0x100], R5 ;  /* 0x00010005ff0075a7 */ /* 0x000ee80008001104 */
[----:B------:R-:W-:Y:S01]  /*3110*/  PRMT R6, R0, 0x654, R7 ;  /* 0x0000065400067816 */ /* 0x000fe20000000007 */
[----:B--2---:R-:W-:Y:S01]  /*3120*/  @!P2 IMAD.MOV.U32 R4, RZ, RZ, 0x10 ;  /* 0x00000010ff04a424 */ /* 0x004fe200078e00ff */
[----:B---3--:R-:W-:Y:S06]  /*3130*/  @!P0 BRA `(.L_x_56) ;  /* 0x0000006c00f48947 */ /* 0x008fec0003800000 */
.L_x_163:
[----:B------:R-:W-:Y:S01]  /*3140*/  ULEA UR8, UR5, UR6, 0x4 ;  /* 0x0000000605087291 */ /* 0x000fe2000f8e20ff */
[----:B------:R-:W-:Y:S01]  /*3150*/  SEL R3, R6, R3, !P2 ;  /* 0x0000000306037207 */ /* 0x000fe20005000000 */
[----:B------:R-:W-:Y:S01]  /*3160*/  UIADD3 UR9, UPT, UPT, UR4, 0xf0, URZ ;  /* 0x000000f004097890 */ /* 0x000fe2000fffe0ff */
[----:B--2---:R-:W-:Y:S01]  /*3170*/  LEA R2, R11, UR6, 0x3 ;  /* 0x000000060b027c11 */ /* 0x004fe2000f8e18ff */
[----:B------:R-:W-:Y:S01]  /*3180*/  UIADD3 UR8, UPT, UPT, UR8, 0x180, URZ ;  /* 0x0000018008087890 */ /* 0x000fe2000fffe0ff */
[----:B------:R-:W-:Y:S01]  /*3190*/  SHF.L.U32 R5, R10, 0x1f, RZ ;  /* 0x0000001f0a057819 */ /* 0x000fe200000006ff */
[----:B------:R2:W-:Y:S01]  /*31a0*/  @!P2 SYNCS.ARRIVE.TRANS64.RED RZ, [R3+URZ], R4 ;  /* 0x0000000403ffa9a7 */ /* 0x0005e200080004ff */
[----:B------:R-:W-:Y:S01]  /*31b0*/  UIADD3 UR4, UPT, UPT, UR5, 0x1, URZ ;  /* 0x0000000105047890 */ /* 0x000fe2000fffe0ff */
[----:B------:R-:W-:-:S03]  /*31c0*/  VIADD R8, R8, 0x1 ;  /* 0x0000000108087836 */ /* 0x000fc60000000000 */
[----:B------:R-:W-:Y:S02]  /*31d0*/  UISETP.NE.AND UP0, UPT, UR4, 0x2, UPT ;  /* 0x000000020400788c */ /* 0x000fe4000bf05270 */
[----:B------:R-:W-:Y:S06]  /*31e0*/  UGETNEXTWORKID.BROADCAST [UR8], [UR9] ;  /* 0x00000000080073ca */ /* 0x000fec0008000100 */
[----:B------:R-:W-:Y:S01]  /*31f0*/  USEL UR7, URZ, 0x1, UP0 ;  /* 0x00000001ff077887 */ /* 0x000fe20008000000 */
[----:B------:R-:W-:Y:S01]  /*3200*/  ISETP.NE.AND P0, PT, R8, 0x2, PT ;  /* 0x000000020800780c */ /* 0x000fe20003f05270 */
[----:B------:R-:W-:Y:S01]  /*3210*/  USEL UR5, UR4, URZ, UP0 ;  /* 0x000000ff04057287 */ /* 0x000fe20008000000 */
[----:B------:R-:W3:Y:S03]  /*3220*/  SYNCS.PHASECHK.TRANS64.TRYWAIT P1, [R2+URZ+0xf0], R5 ;  /* 0x0000f005020075a7 */ /* 0x000ee600080211ff */
[----:B------:R-:W-:Y:S01]  /*3230*/  LOP3.LUT R12, R12, UR7, RZ, 0x3c, !PT ;  /* 0x000000070c0c7c12 */ /* 0x000fe2000f8e3cff */
[----:B--23--:R-:W-:Y:S07]  /*3240*/  @!P1 BRA `(.L_x_57) ;  /* 0x0000006c00c89947 */ /* 0x00cfee0003800000 */
.L_x_164:
[C---:B------:R-:W-:Y:S01]  /*3250*/  LEA R4, R11.reuse, UR6, 0x4 ;  /* 0x000000060b047c11 */ /* 0x040fe2000f8e20ff */
[----:B--2---:R-:W-:Y:S01]  /*3260*/  VIADD R2, R2, 0x100 ;  /* 0x0000010002027836 */ /* 0x004fe20000000000 */
[----:B------:R-:W-:Y:S01]  /*3270*/  SEL R8, R8, RZ, P0 ;  /* 0x000000ff08087207 */ /* 0x000fe20000000000 */
[----:B------:R-:W-:-:S03]  /*3280*/  VIADD R11, R11, 0x1 ;  /* 0x000000010b0b7836 */ /* 0x000fc60000000000 */
[----:B------:R-:W2:Y:S01]  /*3290*/  LDS.128 R4, [R4+0x180] ;  /* 0x0001800004047984 */ /* 0x000ea20000000c00 */
[----:B------:R-:W-:Y:S02]  /*32a0*/  PRMT R2, RZ, 0x654, R2 ;  /* 0x00000654ff027816 */ /* 0x000fe40000000002 */
[C---:B------:R-:W-:Y:S01]  /*32b0*/  ISETP.NE.AND P1, PT, R11.reuse, 0x2, PT ;  /* 0x000000020b00780c */ /* 0x040fe20003f25270 */
[----:B------:R-:W-:Y:S01]  /*32c0*/  @!PT LDS RZ, [RZ] ;  /* 0x00000000fffff984 */ /* 0x000fe20000000800 */
[----:B------:R-:W-:Y:S01]  /*32d0*/  @!PT LDS RZ, [RZ] ;  /* 0x00000000fffff984 */ /* 0x000fe20000000800 */
[----:B------:R-:W-:Y:S01]  /*32e0*/  @!PT LDS RZ, [RZ] ;  /* 0x00000000fffff984 */ /* 0x000fe20000000800 */
[----:B------:R-:W-:Y:S01]  /*32f0*/  @!PT LDS RZ, [RZ] ;  /* 0x00000000fffff984 */ /* 0x000fe20000000800 */
[----:B------:R3:W-:Y:S06]  /*3300*/  MEMBAR.ALL.CTA ;  /* 0x0000000000007992 */ /* 0x0007ec0000008000 */
[----:B---3--:R-:W3:Y:S01]  /*3310*/  FENCE.VIEW.ASYNC.S ;  /* 0x00000000000073c6 */ /* 0x008ee20000000000 */
[----:B------:R-:W-:Y:S01]  /*3320*/  SEL R11, R11, RZ, P1 ;  /* 0x000000ff0b0b7207 */ /* 0x000fe20000800000 */
[----:B---3--:R3:W-:Y:S01]  /*3330*/  SYNCS.ARRIVE.TRANS64.RED.A1T0 RZ, [R2+URZ], RZ ;  /* 0x000000ff02ff79a7 */ /* 0x0087e200081004ff */
[----:B--2---:R-:W-:-:S02]  /*3340*/  LOP3.LUT P3, RZ, R6, 0x1, RZ, 0xc0, !PT ;  /* 0x0000000106ff7812 */ /* 0x004fc4000786c0ff */
[----:B------:R-:W-:-:S04]  /*3350*/  SEL R5, RZ, 0x1, P1 ;  /* 0x00000001ff057807 */ /* 0x000fc80000800000 */
[----:B------:R-:W-:Y:S02]  /*3360*/  LOP3.LUT R10, R10, R5, RZ, 0x3c, !PT ;  /* 0x000000050a0a7212 */ /* 0x000fe400078e3cff */
[----:B---3--:R-:W-:-:S04]  /*3370*/  SEL R2, RZ, 0x1, P0 ;  /* 0x00000001ff027807 */ /* 0x008fc80000000000 */
[----:B------:R-:W-:Y:S01]  /*3380*/  LOP3.LUT R9, R9, R2, RZ, 0x3c, !PT ;  /* 0x0000000209097212 */ /* 0x000fe200078e3cff */
[----:B------:R-:W-:Y:S06]  /*3390*/  @P3 BRA `(.L_x_58) ;  /* 0xfffffffc002c3947 */ /* 0x000fec000383ffff */
[----:B------:R-:W-:Y:S01]  /*33a0*/  ULEA UR4, UR5, UR6, 0x3 ;  /* 0x0000000605047291 */ /* 0x000fe2000f8e18ff */
[----:B------:R-:W-:-:S08]  /*33b0*/  SHF.L.U32 R3, R12, 0x1f, RZ ;  /* 0x0000001f0c037819 */ /* 0x000fd000000006ff */
[----:B------:R-:W2:Y:S02]  /*33c0*/  SYNCS.PHASECHK.TRANS64 P0, [UR4+0x100], R3 ;  /* 0x00010003ff0075a7 */ /* 0x000ea40008001004 */
[----:B--2---:R-:W-:Y:S05]  /*33d0*/  @P0 BRA `(.L_x_59) ;  /* 0x0000000000080947 */ /* 0x004fea0003800000 */
[----:B------:R-:W2:Y:S02]  /*33e0*/  SYNCS.PHASECHK.TRANS64.TRYWAIT P0, [UR4+0x100], R3 ;  /* 0x00010003ff0075a7 */ /* 0x000ea40008001104 */
[----:B--2---:R-:W-:Y:S05]  /*33f0*/  @!P0 BRA `(.L_x_60) ;  /* 0x0000006c00708947 */ /* 0x004fea0003800000 */
.L_x_59:
[----:B------:R-:W-:-:S04]  /*3400*/  UIADD3 UR7, UPT, UPT, UR5, 0x1, URZ ;  /* 0x0000000105077890 */ /* 0x000fc8000fffe0ff */
[----:B------:R-:W-:-:S04]  /*3410*/  UISETP.NE.AND UP0, UPT, UR7, 0x2, UPT ;  /* 0x000000020700788c */ /* 0x000fc8000bf05270 */
[----:B------:R-:W-:Y:S02]  /*3420*/  USEL UR8, URZ, 0x1, UP0 ;  /* 0x00000001ff087887 */ /* 0x000fe40008000000 */
[----:B------:R-:W-:-:S04]  /*3430*/  USEL UR7, UR7, URZ, UP0 ;  /* 0x000000ff07077287 */ /* 0x000fc80008000000 */
[----:B------:R-:W-:Y:S01]  /*3440*/  ULEA UR7, UR7, UR6, 0x3 ;  /* 0x0000000607077291 */ /* 0x000fe2000f8e18ff */
[----:B--2---:R-:W-:-:S04]  /*3450*/  LOP3.LUT R3, R12, UR8, RZ, 0x3c, !PT ;  /* 0x000000080c037c12 */ /* 0x004fc8000f8e3cff */
[----:B------:R-:W-:-:S04]  /*3460*/  SHF.L.U32 R0, R3, 0x1f, RZ ;  /* 0x0000001f03007819 */ /* 0x000fc800000006ff */
[----:B------:R-:W2:Y:S02]  /*3470*/  SYNCS.PHASECHK.TRANS64 P0, [UR7+0x100], R0 ;  /* 0x00010000ff0075a7 */ /* 0x000ea40008001007 */
[----:B-12---:R-:W-:Y:S05]  /*3480*/  @P0 EXIT ;  /* 0x000000000000094d */ /* 0x006fea0003800000 */
[----:B------:R-:W-:Y:S02]  /*3490*/  SHF.L.U32 R3, R3, 0x1f, RZ ;  /* 0x0000001f03037819 */ /* 0x000fe400000006ff */
[----:B------:R-:W-:-:S07]  /*34a0*/  MOV R0, UR7 ;  /* 0x0000000700007c02 */ /* 0x000fce0008000f00 */
.L_x_61:
[----:B-1----:R1:W2:Y:S02]  /*34b0*/  SYNCS.PHASECHK.TRANS64.TRYWAIT P0, [R0+URZ+0x100], R3 ;  /* 0x00010003000075a7 */ /* 0x0022a400080011ff */
[----:B--2---:R-:W-:Y:S05]  /*34c0*/  @!P0 NANOSLEEP.SYNCS 0x989680 ;  /* 0x009896800000895d */ /* 0x004fea0003900000 */
[----:B------:R-:W2:Y:S02]  /*34d0*/  @!P0 SYNCS.PHASECHK.TRANS64 P0, [R0+URZ+0x100], R3 ;  /* 0x00010003000085a7 */ /* 0x000ea400080010ff */
[----:B--2---:R-:W-:Y:S05]  /*34e0*/  @P0 EXIT ;  /* 0x000000000000094d */ /* 0x004fea0003800000 */
[----:B------:R-:W-:Y:S05]  /*34f0*/  BRA `(.L_x_61) ;  /* 0xfffffffc00ec7947 */ /* 0x000fea000383ffff */
.L_x_54:
[----:B------:R-:W-:Y:S05]  /*3500*/  BRA.U UP6, `(.L_x_62) ;  /* 0x0000000d06a07547 */ /* 0x000fea000b800000 */
[----:B------:R-:W2:Y:S01]  /*3510*/  S2UR UR7, SR_CgaCtaId ;  /* 0x00000000000779c3 */ /* 0x000ea20000008800 */
[----:B------:R-:W-:Y:S01]  /*3520*/  UMOV UR4, 0x40 ;  /* 0x0000004000047882 */ /* 0x000fe20000000000 */
[----:B------:R-:W-:Y:S01]  /*3530*/  NOP ;  /* 0x0000000000007918 */ /* 0x000fe20000000000 */
[----:B------:R-:W-:Y:S01]  /*3540*/  UMOV UR6, 0x400 ;  /* 0x0000040000067882 */ /* 0x000fe20000000000 */
[----:B--2---:R-:W-:Y:S02]  /*3550*/  ULEA UR5, UR7, UR4, 0x18 ;  /* 0x0000000407057291 */ /* 0x004fe4000f8ec0ff */
[----:B------:R-:W-:-:S07]  /*3560*/  ULEA UR6, UR7, UR6, 0x18 ;  /* 0x0000000607067291 */ /* 0x000fce000f8ec0ff */
[----:B------:R-:W2:Y:S02]  /*3570*/  LDS.U8 R0, [UR5+0x1c] ;  /* 0x00001c05ff007984 */ /* 0x000ea40008000000 */
[----:B--2---:R-:W-:-:S13]  /*3580*/  ISETP.NE.AND P0, PT, R0, RZ, PT ;  /* 0x000000ff0000720c */ /* 0x004fda0003f05270 */
[----:B------:R-:W-:Y:S05]  /*3590*/  @P0 BRA `(.L_x_63) ;  /* 0x0000000000580947 */ /* 0x000fea0003800000 */
[----:B------:R-:W-:-:S13]  /*35a0*/  ELECT P0, URZ, PT ;  /* 0x0000000000ff782f */ /* 0x000fda0003800000 */
[----:B------:R-:W-:Y:S05]  /*35b0*/  @!P0 BRA `(.L_x_64) ;  /* 0x0000000000608947 */ /* 0x000fea0003800000 */
[----:B------:R-:W-:Y:S01]  /*35c0*/  UMOV UR4, 0x10 ;  /* 0x0000001000047882 */ /* 0x000fe20000000000 */
[----:B------:R-:W-:Y:S01]  /*35d0*/  HFMA2 R0, -RZ, RZ, 0, 5.9604644775390625e-08 ;  /* 0x00000001ff007431 */ /* 0x000fe200000001ff */
[----:B------:R-:W-:-:S03]  /*35e0*/  MOV R3, 0xffff ;  /* 0x0000ffff00037802 */ /* 0x000fc60000000f00 */
[----:B------:R-:W-:Y:S04]  /*35f0*/  DEPBAR.LE SB2, 0x36 ;  /* 0x0000ad800000791a */ /* 0x000fe80000000000 */
[----:B------:R-:W2:Y:S02]  /*3600*/  UTCATOMSWS.FIND_AND_SET.ALIGN UP0, UR4, UR4 ;  /* 0x00000004000475e3 */ /* 0x000ea40008000800 */
[----:B--2---:R-:W-:Y:S01]  /*3610*/  MOV R4, UR4 ;  /* 0x0000000400047c02 */ /* 0x004fe20008000f00 */
[----:B------:R-:W-:Y:S06]  /*3620*/  BRA.U UP0, `(.L_x_65) ;  /* 0x0000000100187547 */ /* 0x000fec000b800000 */
.L_x_66:
[----:B------:R-:W-:Y:S05]  /*3630*/  NANOSLEEP 0x64 ;  /* 0x000000640000795d */ /* 0x000fea0003800000 */
[----:B------:R-:W-:-:S05]  /*3640*/  UMOV UR4, 0x10 ;  /* 0x0000001000047882 */ /* 0x000fca0000000000 */
[----:B------:R-:W-:Y:S04]  /*3650*/  DEPBAR.LE SB2, 0x36 ;  /* 0x0000ad800000791a */ /* 0x000fe80000000000 */
[----:B------:R-:W2:Y:S02]  /*3660*/  UTCATOMSWS.FIND_AND_SET.ALIGN UP0, UR4, UR4 ;  /* 0x00000004000475e3 */ /* 0x000ea40008000800 */
[----:B--2---:R-:W-:Y:S01]  /*3670*/  MOV R4, UR4 ;  /* 0x0000000400047c02 */ /* 0x004fe20008000f00 */
[----:B------:R-:W-:Y:S05]  /*3680*/  BRA.U !UP0, `(.L_x_66) ;  /* 0xfffffffd08e87547 */ /* 0x000fea000b83ffff */
.L_x_65:
[-C--:B------:R-:W-:Y:S02]  /*3690*/  SHF.L.U32 R3, R3, R4.reuse, RZ ;  /* 0x0000000403037219 */ /* 0x080fe400000006ff */
[----:B------:R-:W-:Y:S01]  /*36a0*/  SHF.L.U32 R0, R0, R4, RZ ;  /* 0x0000000400007219 */ /* 0x000fe200000006ff */
[----:B------:R-:W-:Y:S02]  /*36b0*/  IMAD.SHL.U32 R4, R4, 0x20, RZ ;  /* 0x0000002004047824 */ /* 0x000fe400078e00ff */
[----:B------:R2:W-:Y:S04]  /*36c0*/  ATOMS.OR RZ, [UR5+0x14], R3 ;  /* 0x00001403ffff798c */ /* 0x0005e8000b000005 */
[----:B------:R2:W-:Y:S04]  /*36d0*/  ATOMS.OR RZ, [UR5+0x18], R0 ;  /* 0x00001800ffff798c */ /* 0x0005e8000b000005 */
[----:B------:R2:W-:Y:S01]  /*36e0*/  STS [UR6+0x1a0], R4 ;  /* 0x0001a004ff007988 */ /* 0x0005e20008000806 */
[----:B------:R-:W-:Y:S05]  /*36f0*/  BRA `(.L_x_64) ;  /* 0x0000000000107947 */ /* 0x000fea0003800000 */
.L_x_63:
[----:B------:R-:W-:Y:S02]  /*3700*/  MOV R0, 0xffffffff ;  /* 0xffffffff00007802 */ /* 0x000fe40000000f00 */
[----:B------:R-:W-:-:S03]  /*3710*/  MOV R4, 0x3740 ;  /* 0x0000374000047802 */ /* 0x000fc60000000f00 */
[----:B------:R2:W-:Y:S04]  /*3720*/  STS [UR6+0x1a0], R0 ;  /* 0x0001a000ff007988 */ /* 0x0005e80008000806 */
[----:B-12--5:R-:W-:Y:S05]  /*3730*/  CALL.REL.NOINC `($__internal_1_$__cuda_sm10x_tcgen05_guardrail_trap_phase_invalid_during_alloc) ;  /* 0x0000007000b47944 */ /* 0x026fea0003c00000 */
.L_x_64:
[----:B------:R-:W-:Y:S05]  /*3740*/  WARPSYNC.ALL ;  /* 0x0000000000007948 */ /* 0x000fea0003800000 */
[----:B------:R-:W3:Y:S01]  /*3750*/  S2UR UR4, SR_CgaCtaId ;  /* 0x00000000000479c3 */ /* 0x000ee20000008800 */
[----:B------:R-:W-:Y:S01]  /*3760*/  UMOV UR17, 0x400 ;  /* 0x0000040000117882 */ /* 0x000fe20000000000 */
[----:B------:R-:W-:-:S06]  /*3770*/  NOP ;  /* 0x0000000000007918 */ /* 0x000fcc0000000000 */
[----:B------:R-:W-:Y:S06]  /*3780*/  BAR.ARV 0x6, 0xa0 ;  /* 0x0182800000007b1d */ /* 0x000fec0000002000 */
[----:B------:R-:W4:Y:S01]  /*3790*/  LDCU UR5, c[0x0][0x38c] ;  /* 0x00007180ff0577ac */ /* 0x000f220008000800 */
[----:B------:R-:W-:Y:S01]  /*37a0*/  LOP3.LUT R2, R2, 0xffff, RZ, 0xc0, !PT ;  /* 0x0000ffff02027812 */ /* 0x000fe200078ec0ff */
[----:B------:R-:W-:Y:S01]  /*37b0*/  IMAD.MOV.U32 R11, RZ, RZ, 0x1 ;  /* 0x00000001ff0b7424 */ /* 0x000fe200078e00ff */
[----:B------:R-:W-:Y:S01]  /*37c0*/  CS2R R8, SRZ ;  /* 0x0000000000087805 */ /* 0x000fe2000001ff00 */
[----:B------:R-:W1:Y:S01]  /*37d0*/  LDCU UR8, c[0x0][0x38c] ;  /* 0x00007180ff0877ac */ /* 0x000e620008000800 */
[----:B------:R-:W-:Y:S01]  /*37e0*/  R2UR UR19, R2 ;  /* 0x00000000021372ca */ /* 0x000fe200000e0000 */
[----:B------:R-:W-:Y:S01]  /*37f0*/  IMAD.MOV.U32 R10, RZ, RZ, RZ ;  /* 0x000000ffff0a7224 */ /* 0x000fe200078e00ff */
[----:B------:R-:W-:Y:S01]  /*3800*/  UMOV UR22, URZ ;  /* 0x000000ff00167c82 */ /* 0x000fe20008000000 */
[----:B------:R-:W-:Y:S01]  /*3810*/  UMOV UR14, URZ ;  /* 0x000000ff000e7c82 */ /* 0x000fe20008000000 */
[----:B---3--:R-:W-:Y:S01]  /*3820*/  ULEA UR17, UR4, UR17, 0x18 ;  /* 0x0000001104117291 */ /* 0x008fe2000f8ec0ff */
[----:B------:R-:W-:Y:S01]  /*3830*/  UMOV UR26, 0x0 ;  /* 0x00000000001a7882 */ /* 0x000fe20000000000 */
[----:B------:R-:W-:-:S02]  /*3840*/  UMOV UR27, 0x4400010 ;  /* 0x04400010001b7882 */ /* 0x000fc40000000000 */
[----:B------:R-:W-:Y:S02]  /*3850*/  UIADD3 UR6, UPT, UPT, UR17, 0x6400, URZ ;  /* 0x0000640011067890 */ /* 0x000fe4000fffe0ff */
[----:B------:R-:W-:Y:S02]  /*3860*/  UIADD3 UR7, UPT, UPT, UR17, 0x10400, URZ ;  /* 0x0001040011077890 */ /* 0x000fe4000fffe0ff */
[----:B----4-:R-:W-:Y:S01]  /*3870*/  UIADD3 UR5, UPT, UPT, UR5, 0x3f, URZ ;  /* 0x0000003f05057890 */ /* 0x010fe2000fffe0ff */
[----:B--2---:R-:W2:Y:S01]  /*3880*/  LDS R0, [UR17+0x1a0] ;  /* 0x0001a011ff007984 */ /* 0x004ea20008000800 */
[----:B------:R-:W-:Y:S02]  /*3890*/  USHF.R.U32.HI UR6, URZ, 0x4, UR6 ;  /* 0x00000004ff067899 */ /* 0x000fe40008011606 */
[----:B------:R-:W-:Y:S02]  /*38a0*/  USHF.R.S32.HI UR4, URZ, 0x1f, UR5 ;  /* 0x0000001fff047899 */ /* 0x000fe40008011405 */
[----:B------:R-:W-:-:S02]  /*38b0*/  ULOP3.LUT UR6, UR6, 0x3fff, URZ, 0xc0, !UPT ;  /* 0x00003fff06067892 */ /* 0x000fc4000f8ec0ff */
[----:B------:R-:W-:Y:S02]  /*38c0*/  ULEA.HI UR4, UR4, UR5, URZ, 0x6 ;  /* 0x0000000504047291 */ /* 0x000fe4000f8f30ff */
[----:B------:R-:W-:Y:S02]  /*38d0*/  USHF.R.U32.HI UR5, URZ, 0x4, UR7 ;  /* 0x00000004ff057899 */ /* 0x000fe40008011607 */
[----:B------:R-:W-:Y:S02]  /*38e0*/  USHF.R.S32.HI UR28, URZ, 0x6, UR4 ;  /* 0x00000006ff1c7899 */ /* 0x000fe40008011404 */
[----:B------:R-:W-:Y:S02]  /*38f0*/  ULOP3.LUT UR5, UR5, 0x3fff, URZ, 0xc0, !UPT ;  /* 0x00003fff05057892 */ /* 0x000fe4000f8ec0ff */
[----:B------:R-:W-:Y:S02]  /*3900*/  UISETP.LT.AND UP0, UPT, UR28, 0x1, UPT ;  /* 0x000000011c00788c */ /* 0x000fe4000bf01270 */
[----:B------:R-:W-:-:S02]  /*3910*/  ULOP3.LUT UR20, UR6, 0x10000, URZ, 0xfc, !UPT ;  /* 0x0001000006147892 */ /* 0x000fc4000f8efcff */
[----:B------:R-:W-:Y:S02]  /*3920*/  USEL UR29, UR28, 0x1, !UP0 ;  /* 0x000000011c1d7887 */ /* 0x000fe4000c000000 */
[----:B------:R-:W-:Y:S02]  /*3930*/  ULOP3.LUT UR21, UR5, 0x10000, URZ, 0xfc, !UPT ;  /* 0x0001000005157892 */ /* 0x000fe4000f8efcff */
[----:B------:R-:W-:Y:S02]  /*3940*/  UIADD3 UR29, UPT, UPT, -UR29, URZ, URZ ;  /* 0x000000ff1d1d7290 */ /* 0x000fe4000fffe1ff */
[----:B-1----:R-:W-:Y:S01]  /*3950*/  UISETP.GE.AND UP4, UPT, UR8, 0x1, UPT ;  /* 0x000000010800788c */ /* 0x002fe2000bf86270 */
[----:B------:R-:W-:Y:S01]  /*3960*/  UMOV UR24, 0x0 ;  /* 0x0000000000187882 */ /* 0x000fe20000000000 */
[----:B------:R-:W-:Y:S01]  /*3970*/  UMOV UR25, 0x4400010 ;  /* 0x0440001000197882 */ /* 0x000fe20000000000 */
[----:B--2---:R-:W-:-:S15]  /*3980*/  R2UR UR30, R0 ;  /* 0x00000000001e72ca */ /* 0x004fde00000e0000 */
.L_x_73:
[----:B------:R-:W-:Y:S02]  /*3990*/  LEA R0, R10, UR17, 0x3 ;  /* 0x000000110a007c11 */ /* 0x000fe4000f8e18ff */
[----:B------:R-:W-:Y:S02]  /*39a0*/  SHF.L.U32 R5, R9, 0x1f, RZ ;  /* 0x0000001f09057819 */ /* 0x000fe400000006ff */
[----:B------:R-:W-:Y:S01]  /*39b0*/  PLOP3.LUT P0, PT, PT, PT, UP4, 0x80, 0x8 ;  /* 0x000000000008781c */ /* 0x000fe20003f0f048 */
[----:B------:R-:W-:Y:S01]  /*39c0*/  VIADD R3, R0, 0x100 ;  /* 0x0000010000037836 */ /* 0x000fe20000000000 */
[----:B-1----:R-:W1:Y:S02]  /*39d0*/  SYNCS.PHASECHK.TRANS64.TRYWAIT P1, [R0+URZ+0xf0], R5 ;  /* 0x0000f005000075a7 */ /* 0x002e6400080211ff */
[----:B-1-3--:R-:W-:Y:S09]  /*39e0*/  @!P1 BRA `(.L_x_67) ;  /* 0x00000068000c9947 */ /* 0x00aff20003800000 */
.L_x_166:
[----:B------:R-:W-:Y:S01]  /*39f0*/  LEA R4, R10, UR17, 0x4 ;  /* 0x000000110a047c11 */ /* 0x000fe2000f8e20ff */
[----:B------:R-:W-:Y:S01]  /*3a00*/  @UP4 ULEA UR4, UR14, UR17, 0x3 ;  /* 0x000000110e044291 */ /* 0x000fe2000f8e18ff */
[----:B------:R-:W-:Y:S01]  /*3a10*/  PLOP3.LUT P2, PT, PT, PT, PT, 0x80, 0x8 ;  /* 0x000000000008781c */ /* 0x000fe20003f4f070 */
[----:B------:R-:W-:Y:S01]  /*3a20*/  ULEA UR23, UR22, UR17, 0x3 ;  /* 0x0000001116177291 */ /* 0x000fe2000f8e18ff */
[----:B------:R-:W-:Y:S02]  /*3a30*/  PRMT R3, RZ, 0x654, R3 ;  /* 0x00000654ff037816 */ /* 0x000fe40000000003 */
[----:B-1----:R-:W1:Y:S01]  /*3a40*/  LDS.128 R4, [R4+0x180] ;  /* 0x0001800004047984 */ /* 0x002e620000000c00 */
[----:B------:R-:W-:Y:S02]  /*3a50*/  @P0 SHF.L.U32 R2, R8, 0x1f, RZ ;  /* 0x0000001f08020819 */ /* 0x000fe400000006ff */
[----:B------:R-:W-:Y:S01]  /*3a60*/  SHF.L.U32 R0, R11, 0x1f, RZ ;  /* 0x0000001f0b007819 */ /* 0x000fe200000006ff */
[----:B------:R-:W-:Y:S01]  /*3a70*/  @!PT LDS RZ, [RZ] ;  /* 0x00000000fffff984 */ /* 0x000fe20000000800 */
[----:B------:R-:W-:Y:S01]  /*3a80*/  @!PT LDS RZ, [RZ] ;  /* 0x00000000fffff984 */ /* 0x000fe20000000800 */
[----:B------:R-:W-:Y:S01]  /*3a90*/  @!PT LDS RZ, [RZ] ;  /* 0x00000000fffff984 */ /* 0x000fe20000000800 */
[----:B------:R-:W-:Y:S01]  /*3aa0*/  @!PT LDS RZ, [RZ] ;  /* 0x00000000fffff984 */ /* 0x000fe20000000800 */
[----:B------:R2:W-:Y:S06]  /*3ab0*/  MEMBAR.ALL.CTA ;  /* 0x0000000000007992 */ /* 0x0005ec0000008000 */
[----:B--2---:R-:W2:Y:S02]  /*3ac0*/  FENCE.VIEW.ASYNC.S ;  /* 0x00000000000073c6 */ /* 0x004ea40000000000 */
[----:B--2---:R2:W-:Y:S01]  /*3ad0*/  SYNCS.ARRIVE.TRANS64.RED.A1T0 RZ, [R3+URZ], RZ ;  /* 0x000000ff03ff79a7 */ /* 0x0045e200081004ff */
[----:B------:R2:W3:Y:S01]  /*3ae0*/  @P0 SYNCS.PHASECHK.TRANS64.TRYWAIT P2, [UR4], R2 ;  /* 0x00000002ff0005a7 */ /* 0x0004e20008041104 */
[----:B------:R-:W-:Y:S01]  /*3af0*/  ULEA.HI UR4, UR22, UR22, URZ, 0x1 ;  /* 0x0000001616047291 */ /* 0x000fe2000f8f08ff */
[----:B-1----:R-:W-:-:S03]  /*3b00*/  LOP3.LUT P1, RZ, R6, 0x1, RZ, 0xc0, !PT ;  /* 0x0000000106ff7812 */ /* 0x002fc6000782c0ff */
[----:B------:R-:W-:Y:S02]  /*3b10*/  USHF.L.U32 UR18, UR4, 0x7, URZ ;  /* 0x0000000704127899 */ /* 0x000fe400080006ff */
[----:B------:R-:W-:Y:S02]  /*3b20*/  ULOP3.LUT UR4, UR4, 0xffe, URZ, 0xc0, !UPT ;  /* 0x00000ffe04047892 */ /* 0x000fe4000f8ec0ff */
[----:B------:R-:W-:Y:S02]  /*3b30*/  ULOP3.LUT UR18, UR18, 0xffffff00, URZ, 0xc0, !UPT ;  /* 0xffffff0012127892 */ /* 0x000fe4000f8ec0ff */
[----:B------:R-:W-:Y:S02]  /*3b40*/  UIADD3 UR4, UPT, UPT, -UR4, UR22, URZ ;  /* 0x0000001604047290 */ /* 0x000fe4000fffe1ff */
[----:B------:R-:W-:Y:S01]  /*3b50*/  UIADD3 UR18, UPT, UPT, UR30, UR18, URZ ;  /* 0x000000121e127290 */ /* 0x000fe2000fffe0ff */
[----:B------:R-:W1:Y:S03]  /*3b60*/  SYNCS.PHASECHK.TRANS64.TRYWAIT P0, [UR23+0x130], R0 ;  /* 0x00013000ff0075a7 */ /* 0x000e660008001117 */
[----:B------:R-:W-:Y:S01]  /*3b70*/  ULEA UR18, UR4, UR18, 0x14 ;  /* 0x0000001204127291 */ /* 0x000fe2000f8ea0ff */
[----:B-123--:R-:W-:Y:S11]  /*3b80*/  @!P0 BRA `(.L_x_68) ;  /* 0x0000006400b88947 */ /* 0x00eff60003800000 */
.L_x_168:
[----:B------:R-:W-:Y:S01]  /*3b90*/  IADD3 R10, PT, PT, R10, 0x1, RZ ;  /* 0x000000010a0a7810 */ /* 0x000fe20007ffe0ff */
[----:B------:R-:W-:Y:S06]  /*3ba0*/  BRA.U !UP4, `(.L_x_69) ;  /* 0x000000010c987547 */ /* 0x000fec000b800000 */
[----:B------:R-:W-:Y:S01]  /*3bb0*/  UPLOP3.LUT UP2, UPT, UPT, UPT, UPT, 0x40, 0x4 ;  /* 0x000000000004789c */ /* 0x000fe20003f4e870 */
[----:B------:R-:W-:Y:S01]  /*3bc0*/  UMOV UR16, UR29 ;  /* 0x0000001d00107c82 */ /* 0x000fe20008000000 */
[----:B------:R-:W-:Y:S01]  /*3bd0*/  UMOV UR15, UR28 ;  /* 0x0000001c000f7c82 */ /* 0x000fe20008000000 */
[----:B------:R-:W-:-:S08]  /*3be0*/  UMOV UR6, UR14 ;  /* 0x0000000e00067c82 */ /* 0x000fd00008000000 */
.L_x_72:
[----:B------:R-:W-:Y:S02]  /*3bf0*/  UIADD3 UR16, UPT, UPT, UR16, 0x1, URZ ;  /* 0x0000000110107890 */ /* 0x000fe4000fffe0ff */
[----:B--2---:R-:W-:Y:S02]  /*3c00*/  ULEA UR5, UR6, UR17, 0x3 ;  /* 0x0000001106057291 */ /* 0x004fe4000f8e18ff */
[----:B------:R-:W-:Y:S01]  /*3c10*/  UISETP.NE.AND UP3, UPT, UR16, URZ, UPT ;  /* 0x000000ff1000728c */ /* 0x000fe2000bf65270 */
[----:B---3--:R-:W-:Y:S10]  /*3c20*/  @P2 BRA `(.L_x_70) ;  /* 0x00000000000c2947 */ /* 0x008ff40003800000 */
[----:B-1----:R-:W-:Y:S04]  /*3c30*/  SHF.L.U32 R3, R8, 0x1f, RZ ;  /* 0x0000001f08037819 */ /* 0x002fe800000006ff */
[----:B------:R-:W1:Y:S02]  /*3c40*/  SYNCS.PHASECHK.TRANS64.TRYWAIT P0, [UR5], R3 ;  /* 0x00000003ff0075a7 */ /* 0x000e640008001105 */
[----:B-1----:R-:W-:Y:S05]  /*3c50*/  @!P0 BRA `(.L_x_71) ;  /* 0x00000064009c8947 */ /* 0x002fea0003800000 */
.L_x_70:
[----:B------:R-:W-:Y:S01]  /*3c60*/  UISETP.NE.AND UP0, UPT, UR15, 0x1, UPT ;  /* 0x000000010f00788c */ /* 0x000fe2000bf05270 */
[----:B------:R-:W-:Y:S01]  /*3c70*/  PLOP3.LUT P2, PT, PT, PT, PT, 0x80, 0x8 ;  /* 0x000000000008781c */ /* 0x000fe20003f4f070 */
[----:B------:R-:W-:Y:S02]  /*3c80*/  UIADD3 UR4, UPT, UPT, UR6, 0x1, URZ ;  /* 0x0000000106047890 */ /* 0x000fe4000fffe0ff */
[----:B------:R-:W-:Y:S02]  /*3c90*/  ULEA UR12, UR6, UR21, 0xa ;  /* 0x00000015060c7291 */ /* 0x000fe4000f8e50ff */
[----:B------:R-:W-:Y:S01]  /*3ca0*/  UISETP.NE.AND UP1, UPT, UR4, 0xa, UPT ;  /* 0x0000000a0400788c */ /* 0x000fe2000bf25270 */
[----:B------:R-:W-:Y:S01]  /*3cb0*/  PLOP3.LUT P0, PT, PT, PT, UP0, 0x80, 0x8 ;  /* 0x000000000008781c */ /* 0x000fe20003f0f008 */
[----:B------:R-:W-:Y:S02]  /*3cc0*/  UIADD3 UR10, UPT, UPT, UR12, 0x2, URZ ;  /* 0x000000020c0a7890 */ /* 0x000fe4000fffe0ff */
[----:B------:R-:W-:Y:S02]  /*3cd0*/  USEL UR7, URZ, 0x1, UP1 ;  /* 0x00000001ff077887 */ /* 0x000fe40008800000 */
[----:B------:R-:W-:Y:S02]  /*3ce0*/  USEL UR14, UR4, URZ, UP1 ;  /* 0x000000ff040e7287 */ /* 0x000fe40008800000 */
[----:B------:R-:W-:Y:S02]  /*3cf0*/  UIADD3 UR15, UPT, UPT, UR15, -0x1, URZ ;  /* 0xffffffff0f0f7890 */ /* 0x000fe4000fffe0ff */
[----:B------:R-:W-:Y:S01]  /*3d00*/  @UP0 ULEA UR4, UR14, UR17, 0x3 ;  /* 0x000000110e040291 */ /* 0x000fe2000f8e18ff */
[----:B------:R-:W-:Y:S01]  /*3d10*/  LOP3.LUT R8, R8, UR7, RZ, 0x3c, !PT ;  /* 0x0000000708087c12 */ /* 0x000fe2000f8e3cff */
[----:B------:R-:W-:Y:S01]  /*3d20*/  UIADD3 UR7, UPT, UPT, UR5, 0x50, URZ ;  /* 0x0000005005077890 */ /* 0x000fe2000fffe0ff */
[----:B------:R-:W-:Y:S02]  /*3d30*/  UMOV UR13, 0x80004020 ;  /* 0x80004020000d7882 */ /* 0x000fe40000000000 */
[----:B-1----:R-:W-:Y:S01]  /*3d40*/  @P0 SHF.L.U32 R0, R8, 0x1f, RZ ;  /* 0x0000001f08000819 */ /* 0x002fe200000006ff */
[----:B------:R-:W-:Y:S01]  /*3d50*/  UMOV UR5, 0x80004020 ;  /* 0x8000402000057882 */ /* 0x000fe20000000000 */
[----:B------:R-:W-:Y:S01]  /*3d60*/  UMOV UR11, 0x80004020 ;  /* 0x80004020000b7882 */ /* 0x000fe20000000000 */
[----:B------:R-:W-:Y:S01]  /*3d70*/  UMOV UR9, 0x80004020 ;  /* 0x8000402000097882 */ /* 0x000fe20000000000 */
[----:B------:R2:W3:Y:S01]  /*3d80*/  @P0 SYNCS.PHASECHK.TRANS64.TRYWAIT P2, [UR4], R0 ;  /* 0x00000000ff0005a7 */ /* 0x0004e20008041104 */
[----:B------:R-:W-:Y:S03]  /*3d90*/  ULEA UR4, UR6, UR20, 0x8 ;  /* 0x0000001406047291 */ /* 0x000fe6000f8e40ff */
[----:B------:R-:W-:Y:S01]  /*3da0*/  UMOV UR6, UR14 ;  /* 0x0000000e00067c82 */ /* 0x000fe20008000000 */
[----:B------:R-:W-:Y:S05]  /*3db0*/  UIADD3 UR8, UPT, UPT, UR4, 0x2, URZ ;  /* 0x0000000204087890 */ /* 0x000fea000fffe0ff */
[----:B------:R2:W-:Y:S01]  /*3dc0*/  UTCQMMA gdesc[UR4], gdesc[UR12], tmem[UR18], tmem[UR26], idesc[UR27], UP2 ;  /* 0x00ff1a0c040075ea */ /* 0x0005e20009000312 */
[----:B------:R-:W-:Y:S03]  /*3dd0*/  UPLOP3.LUT UP2, UPT, UPT, UPT, UPT, 0x80, 0x8 ;  /* 0x000000000008789c */ /* 0x000fe60003f4f070 */
[----:B------:R2:W-:Y:S01]  /*3de0*/  UTCQMMA gdesc[UR8], gdesc[UR10], tmem[UR18], tmem[UR24], idesc[UR25], UPT ;  /* 0x00ff180a080075ea */ /* 0x0005e2000b800312 */
[----:B------:R2:W-:Y:S01]  /*3df0*/  UTCBAR.MULTICAST [UR7], URZ, UR19 ;  /* 0x000000ff070073e9 */ /* 0x0005e20008000813 */
[----:B------:R-:W-:Y:S06]  /*3e00*/  BRA.U UP3, `(.L_x_72) ;  /* 0xfffffffd03787547 */ /* 0x000fec000b83ffff */
.L_x_69:
[----:B--2---:R-:W-:Y:S01]  /*3e10*/  UIADD3 UR4, UPT, UPT, UR22, 0x1, URZ ;  /* 0x0000000116047890 */ /* 0x004fe2000fffe0ff */
[C---:B------:R-:W-:Y:S01]  /*3e20*/  ISETP.NE.AND P0, PT, R10.reuse, 0x2, PT ;  /* 0x000000020a00780c */ /* 0x040fe20003f05270 */
[----:B------:R-:W-:Y:S02]  /*3e30*/  UIADD3 UR5, UPT, UPT, UR23, 0x110, URZ ;  /* 0x0000011017057890 */ /* 0x000fe4000fffe0ff */
[----:B------:R-:W-:Y:S01]  /*3e40*/  UISETP.NE.AND UP0, UPT, UR4, 0x4, UPT ;  /* 0x000000040400788c */ /* 0x000fe2000bf05270 */
[----:B-1----:R-:W-:Y:S02]  /*3e50*/  SEL R0, RZ, 0x1, P0 ;  /* 0x00000001ff007807 */ /* 0x002fe40000000000 */
[----:B------:R-:W-:Y:S01]  /*3e60*/  SEL R10, R10, RZ, P0 ;  /* 0x000000ff0a0a7207 */ /* 0x000fe20000000000 */
[----:B------:R-:W-:Y:S01]  /*3e70*/  USEL UR6, URZ, 0x1, UP0 ;  /* 0x00000001ff067887 */ /* 0x000fe20008000000 */
[----:B------:R-:W-:Y:S01]  /*3e80*/  LOP3.LUT R9, R9, R0, RZ, 0x3c, !PT ;  /* 0x0000000009097212 */ /* 0x000fe200078e3cff */
[----:B------:R-:W-:Y:S01]  /*3e90*/  USEL UR22, UR4, URZ, UP0 ;  /* 0x000000ff04167287 */ /* 0x000fe20008000000 */
[----:B------:R1:W-:Y:S03]  /*3ea0*/  UTCBAR [UR5], URZ ;  /* 0x000000ff050073e9 */ /* 0x0003e600080000ff */
[----:B------:R-:W-:Y:S01]  /*3eb0*/  LOP3.LUT R11, R11, UR6, RZ, 0x3c, !PT ;  /* 0x000000060b0b7c12 */ /* 0x000fe2000f8e3cff */
[----:B------:R-:W-:Y:S07]  /*3ec0*/  @P1 BRA `(.L_x_73) ;  /* 0xfffffff800b01947 */ /* 0x000fee000383ffff */
[----:B------:R-:W2:Y:S01]  /*3ed0*/  S2UR UR8, SR_CgaCtaId ;  /* 0x00000000000879c3 */ /* 0x000ea20000008800 */
[----:B------:R-:W-:Y:S01]  /*3ee0*/  ELECT P0, URZ, PT ;  /* 0x0000000000ff782f */ /* 0x000fe20003800000 */
[----:B------:R-:W-:Y:S01]  /*3ef0*/  IMAD.MOV.U32 R0, RZ, RZ, 0x1 ;  /* 0x00000001ff007424 */ /* 0x000fe200078e00ff */
[----:B------:R-:W-:Y:S01]  /*3f00*/  UIADD3 UR17, UPT, UPT, UR17, 0x130, URZ ;  /* 0x0000013011117890 */ /* 0x000fe2000fffe0ff */
[----:B------:R-:W-:Y:S01]  /*3f10*/  SHF.L.U32 R3, R11, 0x1f, RZ ;  /* 0x0000001f0b037819 */ /* 0x000fe200000006ff */
[----:B------:R-:W-:-:S03]  /*3f20*/  UMOV UR4, 0x40 ;  /* 0x0000004000047882 */ /* 0x000fc60000000000 */
[----:B------:R-:W-:Y:S01]  /*3f30*/  UVIRTCOUNT.DEALLOC.SMPOOL 0x80 ;  /* 0x000000800000784c */ /* 0x000fe20000000000 */
[----:B--2---:R-:W-:Y:S02]  /*3f40*/  ULEA UR8, UR8, UR4, 0x18 ;  /* 0x0000000408087291 */ /* 0x004fe4000f8ec0ff */
[----:B------:R-:W-:-:S07]  /*3f50*/  ULEA UR4, UR22, UR17, 0x3 ;  /* 0x0000001116047291 */ /* 0x000fce000f8e18ff */
[----:B------:R2:W-:Y:S02]  /*3f60*/  @P0 STS.U8 [UR8+0x1c], R0 ;  /* 0x00001c00ff000988 */ /* 0x0005e40008000008 */
[----:B------:R-:W4:Y:S02]  /*3f70*/  SYNCS.PHASECHK.TRANS64.TRYWAIT P0, [UR4], R3 ;  /* 0x00000003ff0075a7 */ /* 0x000f240008001104 */
[----:B--2-4-:R-:W-:Y:S05]  /*3f80*/  @!P0 BRA `(.L_x_74) ;  /* 0x0000006000e88947 */ /* 0x014fea0003800000 */
.L_x_171:
[----:B------:R-:W-:-:S04]  /*3f90*/  UIADD3 UR4, UPT, UPT, UR22, 0x1, URZ ;  /* 0x0000000116047890 */ /* 0x000fc8000fffe0ff */
[----:B------:R-:W-:-:S04]  /*3fa0*/  UISETP.NE.AND UP0, UPT, UR4, 0x4, UPT ;  /* 0x000000040400788c */ /* 0x000fc8000bf05270 */
[----:B------:R-:W-:Y:S02]  /*3fb0*/  USEL UR6, URZ, 0x1, UP0 ;  /* 0x00000001ff067887 */ /* 0x000fe40008000000 */
[----:B------:R-:W-:-:S04]  /*3fc0*/  USEL UR4, UR4, URZ, UP0 ;  /* 0x000000ff04047287 */ /* 0x000fc80008000000 */
[----:B-1----:R-:W-:Y:S01]  /*3fd0*/  ULEA UR5, UR4, UR17, 0x3 ;  /* 0x0000001104057291 */ /* 0x002fe2000f8e18ff */
[----:B------:R-:W-:-:S04]  /*3fe0*/  LOP3.LUT R2, R11, UR6, RZ, 0x3c, !PT ;  /* 0x000000060b027c12 */ /* 0x000fc8000f8e3cff */
[----:B--2---:R-:W-:-:S04]  /*3ff0*/  SHF.L.U32 R3, R2, 0x1f, RZ ;  /* 0x0000001f02037819 */ /* 0x004fc800000006ff */
[----:B------:R-:W1:Y:S02]  /*4000*/  SYNCS.PHASECHK.TRANS64.TRYWAIT P0, [UR5], R3 ;  /* 0x00000003ff0075a7 */ /* 0x000e640008001105 */
[----:B-1----:R-:W-:Y:S05]  /*4010*/  @!P0 BRA `(.L_x_75) ;  /* 0x0000006000dc8947 */ /* 0x002fea0003800000 */
.L_x_173:
        /* <DEDUP_REMOVED lines=9> */
.L_x_175:
[----:B------:R-:W-:-:S04]  /*40b0*/  UIADD3 UR4, UPT, UPT, UR4, 0x1, URZ ;  /* 0x0000000104047890 */ /* 0x000fc8000fffe0ff */
[----:B------:R-:W-:-:S04]  /*40c0*/  UISETP.NE.AND UP0, UPT, UR4, 0x4, UPT ;  /* 0x000000040400788c */ /* 0x000fc8000bf05270 */
[----:B------:R-:W-:Y:S02]  /*40d0*/  USEL UR5, URZ, 0x1, UP0 ;  /* 0x00000001ff057887 */ /* 0x000fe40008000000 */
[----:B------:R-:W-:-:S04]  /*40e0*/  USEL UR4, UR4, URZ, UP0 ;  /* 0x000000ff04047287 */ /* 0x000fc80008000000 */
[----:B------:R-:W-:Y:S01]  /*40f0*/  ULEA UR4, UR4, UR17, 0x3 ;  /* 0x0000001104047291 */ /* 0x000fe2000f8e18ff */
[----:B-1----:R-:W-:-:S04]  /*4100*/  LOP3.LUT R3, R2, UR5, RZ, 0x3c, !PT ;  /* 0x0000000502037c12 */ /* 0x002fc8000f8e3cff */
[----:B------:R-:W-:-:S04]  /*4110*/  SHF.L.U32 R3, R3, 0x1f, RZ ;  /* 0x0000001f03037819 */ /* 0x000fc800000006ff */
[----:B------:R-:W1:Y:S02]  /*4120*/  SYNCS.PHASECHK.TRANS64.TRYWAIT P0, [UR4], R3 ;  /* 0x00000003ff0075a7 */ /* 0x000e640008001104 */
[----:B-1----:R-:W-:Y:S05]  /*4130*/  @!P0 BRA `(.L_x_77) ;  /* 0x0000006000c48947 */ /* 0x002fea0003800000 */
.L_x_177:
[----:B------:R-:W-:Y:S01]  /*4140*/  NOP ;  /* 0x0000000000007918 */ /* 0x000fe20000000000 */
[----:B-1----:R-:W1:Y:S01]  /*4150*/  LDS R0, [UR8+0x14] ;  /* 0x00001408ff007984 */ /* 0x002e620008000800 */
[----:B------:R-:W-:Y:S01]  /*4160*/  ULOP3.LUT UR4, UR30, 0xffff, URZ, 0xc0, !UPT ;  /* 0x0000ffff1e047892 */ /* 0x000fe2000f8ec0ff */
[----:B------:R-:W-:Y:S01]  /*4170*/  UMOV UR5, 0xffff ;  /* 0x0000ffff00057882 */ /* 0x000fe20000000000 */
[----:B------:R-:W-:Y:S02]  /*4180*/  UMOV UR6, 0x1 ;  /* 0x0000000100067882 */ /* 0x000fe40000000000 */
[----:B------:R-:W-:-:S04]  /*4190*/  USHF.R.U32.HI UR4, URZ, 0x5, UR4 ;  /* 0x00000005ff047899 */ /* 0x000fc80008011604 */
[----:B------:R-:W-:Y:S02]  /*41a0*/  USHF.L.U32 UR5, UR5, UR4, URZ ;  /* 0x0000000405057299 */ /* 0x000fe400080006ff */
[----:B------:R-:W-:-:S04]  /*41b0*/  USHF.L.U32 UR4, UR6, UR4, URZ ;  /* 0x0000000406047299 */ /* 0x000fc800080006ff */
[----:B-1----:R-:W-:-:S04]  /*41c0*/  LOP3.LUT R0, R0, UR5, RZ, 0xc0, !PT ;  /* 0x0000000500007c12 */ /* 0x002fc8000f8ec0ff */
[----:B------:R-:W-:-:S13]  /*41d0*/  ISETP.NE.AND P0, PT, R0, UR5, PT ;  /* 0x0000000500007c0c */ /* 0x000fda000bf05270 */
[----:B------:R-:W-:Y:S05]  /*41e0*/  @P0 BRA `(.L_x_78) ;  /* 0x0000000000580947 */ /* 0x000fea0003800000 */
[----:B------:R-:W1:Y:S02]  /*41f0*/  LDS R0, [UR8+0x18] ;  /* 0x00001808ff007984 */ /* 0x000e640008000800 */
[----:B-1----:R-:W-:-:S04]  /*4200*/  LOP3.LUT R0, R0, UR4, RZ, 0xc0, !PT ;  /* 0x0000000400007c12 */ /* 0x002fc8000f8ec0ff */
[----:B------:R-:W-:-:S13]  /*4210*/  ISETP.NE.AND P0, PT, R0, UR4, PT ;  /* 0x0000000400007c0c */ /* 0x000fda000bf05270 */
[----:B------:R-:W-:Y:S05]  /*4220*/  @P0 BRA `(.L_x_79) ;  /* 0x00000000003c0947 */ /* 0x000fea0003800000 */
[----:B------:R-:W1:Y:S01]  /*4230*/  S2R R2, SR_LANEID ;  /* 0x0000000000027919 */ /* 0x000e620000000000 */
[----:B------:R-:W-:Y:S01]  /*4240*/  ULOP3.LUT UR5, URZ, UR5, URZ, 0x33, !UPT ;  /* 0x00000005ff057292 */ /* 0x000fe2000f8e33ff */
[----:B------:R-:W-:Y:S01]  /*4250*/  LOP3.LUT R4, RZ, UR4, RZ, 0x33, !PT ;  /* 0x00000004ff047c12 */ /* 0x000fe2000f8e33ff */
[----:B------:R-:W-:Y:S02]  /*4260*/  VOTEU.ANY UR4, UPT, PT ;  /* 0x0000000000047886 */ /* 0x000fe400038e0100 */
[----:B------:R-:W-:Y:S01]  /*4270*/  UFLO.U32 UR4, UR4 ;  /* 0x00000004000472bd */ /* 0x000fe200080e0000 */
[----:B------:R-:W2:Y:S01]  /*4280*/  REDUX UR6, R4 ;  /* 0x00000000040673c4 */ /* 0x000ea20000000000 */
[----:B------:R-:W-:-:S06]  /*4290*/  IMAD.U32 R0, RZ, RZ, UR5 ;  /* 0x00000005ff007e24 */ /* 0x000fcc000f8e00ff */
[----:B------:R4:W-:Y:S01]  /*42a0*/  UTCATOMSWS.AND URZ, UR5 ;  /* 0x0000000500ff79e3 */ /* 0x0009e20008000000 */
[----:B------:R-:W3:Y:S01]  /*42b0*/  REDUX UR7, R0 ;  /* 0x00000000000773c4 */ /* 0x000ee20000000000 */
[----:B-1----:R-:W-:Y:S01]  /*42c0*/  ISETP.EQ.U32.AND P0, PT, R2, UR4, PT ;  /* 0x0000000402007c0c */ /* 0x002fe2000bf02070 */
[----:B--2---:R-:W-:Y:S01]  /*42d0*/  IMAD.U32 R2, RZ, RZ, UR6 ;  /* 0x00000006ff027e24 */ /* 0x004fe2000f8e00ff */
[----:B---3--:R-:W-:-:S11]  /*42e0*/  MOV R3, UR7 ;  /* 0x0000000700037c02 */ /* 0x008fd60008000f00 */
[----:B------:R4:W-:Y:S04]  /*42f0*/  @P0 ATOMS.AND RZ, [UR8+0x14], R3 ;  /* 0x00001403ffff098c */ /* 0x0009e8000a800008 */
[----:B------:R4:W-:Y:S01]  /*4300*/  @P0 ATOMS.AND RZ, [UR8+0x18], R2 ;  /* 0x00001802ffff098c */ /* 0x0009e2000a800008 */
[----:B------:R-:W-:Y:S05]  /*4310*/  BRA `(.L_x_80) ;  /* 0x0000000000147947 */ /* 0x000fea0003800000 */
.L_x_79:
[----:B------:R-:W-:Y:S02]  /*4320*/  MOV R2, 0x4340 ;  /* 0x0000434000027802 */ /* 0x000fe40000000f00 */
[----:B---3-5:R-:W-:Y:S05]  /*4330*/  CALL.REL.NOINC `($__internal_0_$__cuda_sm10x_tcgen05_guardrail_trap_col_being_dealloced_not_returned_by_alloc) ;  /* 0x0000006400a87944 */ /* 0x028fea0003c00000 */
[----:B------:R-:W-:Y:S05]  /*4340*/  BRA `(.L_x_80) ;  /* 0x0000000000087947 */ /* 0x000fea0003800000 */
.L_x_78:
[----:B------:R-:W-:Y:S02]  /*4350*/  MOV R2, 0x4370 ;  /* 0x0000437000027802 */ /* 0x000fe40000000f00 */
[----:B---3-5:R-:W-:Y:S05]  /*4360*/  CALL.REL.NOINC `($__internal_2_$__cuda_sm10x_tcgen05_guardrail_trap_unallocated_columns_being_dealloced) ;  /* 0x0000006400b47944 */ /* 0x028fea0003c00000 */
.L_x_80:
[----:B------:R-:W-:Y:S01]  /*4370*/  NOP ;  /* 0x0000000000007918 */ /* 0x000fe20000000000 */
[----:B----4-:R-:W-:Y:S05]  /*4380*/  EXIT ;  /* 0x000000000000794d */ /* 0x010fea0003800000 */
.L_x_62:
[----:B------:R-:W-:-:S09]  /*4390*/  UISETP.NE.OR UP0, UPT, UR17, 0x3, !UP5 ;  /* 0x000000031100788c */ /* 0x000fd2000ef05670 */
[----:B------:R-:W-:Y:S05]  /*43a0*/  BRA.U UP0, `(.L_x_81) ;  /* 0x0000001100547547 */ /* 0x000fea000b800000 */
[----:B------:R-:W2:Y:S01]  /*43b0*/  S2UR UR10, SR_CgaCtaId ;  /* 0x00000000000a79c3 */ /* 0x000ea20000008800 */
[----:B------:R-:W3:Y:S01]  /*43c0*/  LDCU UR31, c[0x0][0x370] ;  /* 0x00006e00ff1f77ac */ /* 0x000ee20008000800 */
[----:B------:R-:W-:Y:S02]  /*43d0*/  HFMA2 R13, -RZ, RZ, 0, 0 ;  /* 0x00000000ff0d7431 */ /* 0x000fe400000001ff */
[----:B------:R-:W-:Y:S01]  /*43e0*/  IMAD.MOV.U32 R15, RZ, RZ, 0x1 ;  /* 0x00000001ff0f7424 */ /* 0x000fe200078e00ff */
[----:B------:R-:W-:Y:S01]  /*43f0*/  MOV R7, 0x1000 ;  /* 0x0000100000077802 */ /* 0x000fe20000000f00 */
[----:B------:R-:W3:Y:S01]  /*4400*/  LDCU.128 UR44, c[0x0][0xb10] ;  /* 0x00016200ff2c77ac */ /* 0x000ee20008000c00 */
[----:B------:R-:W-:Y:S01]  /*4410*/  IMAD.MOV.U32 R14, RZ, RZ, RZ ;  /* 0x000000ffff0e7224 */ /* 0x000fe200078e00ff */
[----:B------:R-:W4:Y:S01]  /*4420*/  LDC.64 R16, c[0x0][0x348] ;  /* 0x0000d200ff107b82 */ /* 0x000f220000000a00 */
[----:B------:R-:W1:Y:S01]  /*4430*/  LDCU UR30, c[0x0][0x374] ;  /* 0x00006e80ff1e77ac */ /* 0x000e620008000800 */
[----:B------:R-:W2:Y:S06]  /*4440*/  LDCU UR15, c[0x0][0xb0c] ;  /* 0x00016180ff0f77ac */ /* 0x000eac0008000800 */
[----:B------:R-:W4:Y:S01]  /*4450*/  LDC.64 R2, c[0x0][0x888] ;  /* 0x00022200ff027b82 */ /* 0x000f220000000a00 */
[----:B------:R-:W4:Y:S01]  /*4460*/  LDCU UR49, c[0x0][0xb20] ;  /* 0x00016400ff3177ac */ /* 0x000f220008000800 */
[----:B------:R-:W4:Y:S06]  /*4470*/  LDCU UR4, c[0x0][0xb30] ;  /* 0x00016600ff0477ac */ /* 0x000f2c0008000800 */
[----:B------:R-:W4:Y:S01]  /*4480*/  LDC.64 R4, c[0x0][0x890] ;  /* 0x00022400ff047b82 */ /* 0x000f220000000a00 */
[----:B------:R-:W-:Y:S01]  /*4490*/  UMOV UR21, 0x400 ;  /* 0x0000040000157882 */ /* 0x000fe20000000000 */
[----:B---3--:R-:W-:-:S02]  /*44a0*/  UIMAD.WIDE.U32 UR6, UR31, UR44, URZ ;  /* 0x0000002c1f0672a5 */ /* 0x008fc4000f8e00ff */
[----:B-1----:R-:W-:Y:S02]  /*44b0*/  UIMAD.WIDE.U32 UR8, UR30, UR47, URZ ;  /* 0x0000002f1e0872a5 */ /* 0x002fe4000f8e00ff */
[----:B--2---:R-:W-:Y:S02]  /*44c0*/  ULEA UR21, UR10, UR21, 0x18 ;  /* 0x000000150a157291 */ /* 0x004fe4000f8ec0ff */
[----:B------:R-:W-:Y:S02]  /*44d0*/  UPLOP3.LUT UP3, UPT, UPT, UPT, UPT, 0x40, 0x4 ;  /* 0x000000000004789c */ /* 0x000fe40003f6e870 */
[----:B------:R-:W-:Y:S02]  /*44e0*/  UIADD3 UR37, UPT, UPT, UR21, 0xb8, URZ ;  /* 0x000000b815257890 */ /* 0x000fe4000fffe0ff */
[----:B------:R-:W-:Y:S02]  /*44f0*/  UIADD3 UR33, UPT, UPT, UR21, 0xa0, URZ ;  /* 0x000000a015217890 */ /* 0x000fe4000fffe0ff */
[----:B------:R-:W-:-:S02]  /*4500*/  UIADD3 UR25, UPT, UPT, UR21, 0xa8, URZ ;  /* 0x000000a815197890 */ /* 0x000fc4000fffe0ff */
[----:B------:R-:W-:Y:S01]  /*4510*/  UIADD3 UR17, UPT, UPT, UR21, 0xb0, URZ ;  /* 0x000000b015117890 */ /* 0x000fe2000fffe0ff */
[----:B------:R-:W-:Y:S01]  /*4520*/  UMOV UR6, UR7 ;  /* 0x0000000700067c82 */ /* 0x000fe20008000000 */
[----:B------:R-:W-:Y:S01]  /*4530*/  UMOV UR41, UR9 ;  /* 0x0000000900297c82 */ /* 0x000fe20008000000 */
[----:B------:R-:W-:Y:S02]  /*4540*/  UISETP.GE.AND UP0, UPT, UR42, 0x1, UPT ;  /* 0x000000012a00788c */ /* 0x000fe4000bf06270 */
[----:B------:R-:W-:Y:S01]  /*4550*/  UISETP.NE.AND UP4, UPT, UR42, 0x1, UPT ;  /* 0x000000012a00788c */ /* 0x000fe2000bf85270 */
[----:B------:R-:W1:Y:S01]  /*4560*/  LDCU.64 UR22, c[0x0][0xb28] ;  /* 0x00016500ff1677ac */ /* 0x000e620008000a00 */
[----:B------:R-:W-:Y:S02]  /*4570*/  UISETP.NE.AND UP6, UPT, UR15, 0x1, UPT ;  /* 0x000000010f00788c */ /* 0x000fe4000bfc5270 */
[----:B------:R-:W-:Y:S02]  /*4580*/  UISETP.NE.AND UP5, UPT, UR46, 0x1, UPT ;  /* 0x000000012e00788c */ /* 0x000fe4000bfa5270 */
[----:B------:R-:W-:-:S02]  /*4590*/  UPRMT UR37, UR10, 0x654, UR37 ;  /* 0x000006540a257896 */ /* 0x000fc40008000025 */
[----:B------:R-:W-:Y:S02]  /*45a0*/  USHF.R.U32.HI UR43, URZ, UR45, UR6 ;  /* 0x0000002dff2b7299 */ /* 0x000fe40008011606 */
[----:B------:R-:W-:Y:S02]  /*45b0*/  UPRMT UR40, UR10, 0x654, UR33 ;  /* 0x000006540a287896 */ /* 0x000fe40008000021 */
[----:B------:R-:W-:Y:S02]  /*45c0*/  UPRMT UR39, UR10, 0x654, UR25 ;  /* 0x000006540a277896 */ /* 0x000fe40008000019 */
[----:B------:R-:W-:Y:S02]  /*45d0*/  UPRMT UR38, UR10, 0x654, UR17 ;  /* 0x000006540a267896 */ /* 0x000fe40008000011 */
[----:B----4-:R-:W-:Y:S02]  /*45e0*/  USHF.R.U32.HI UR41, URZ, UR49, UR41 ;  /* 0x00000031ff297299 */ /* 0x010fe40008011629 */
[----:B------:R-:W-:-:S11]  /*45f0*/  UISETP.NE.AND UP2, UPT, UR4, 0x1, UPT ;  /* 0x000000010400788c */ /* 0x000fd6000bf45270 */
.L_x_92:
[C---:B------:R-:W-:Y:S02]  /*4600*/  LEA R12, R14.reuse, UR21, 0x3 ;  /* 0x000000150e0c7c11 */ /* 0x040fe4000f8e18ff */
[----:B------:R-:W-:Y:S02]  /*4610*/  SHF.L.U32 R9, R13, 0x1f, RZ ;  /* 0x0000001f0d097819 */ /* 0x000fe400000006ff */
[----:B------:R-:W-:Y:S02]  /*4620*/  LEA R10, R14, UR21, 0x4 ;  /* 0x000000150e0a7c11 */ /* 0x000fe4000f8e20ff */
[----:B--2---:R-:W2:Y:S02]  /*4630*/  SYNCS.PHASECHK.TRANS64.TRYWAIT P0, [R12+URZ+0xf0], R9 ;  /* 0x0000f0090c0075a7 */ /* 0x004ea400080011ff */
[----:B--2---:R-:W-:Y:S05]  /*4640*/  @!P0 BRA `(.L_x_82) ;  /* 0x0000005c00988947 */ /* 0x004fea0003800000 */
.L_x_178:
[----:B--2---:R-:W2:Y:S01]  /*4650*/  LDS.128 R8, [R10+0x180] ;  /* 0x000180000a087984 */ /* 0x004ea20000000c00 */
[----:B------:R-:W-:Y:S01]  /*4660*/  UISETP.GE.AND UP0, UPT, UR42, 0x1, UPT ;  /* 0x000000012a00788c */ /* 0x000fe2000bf06270 */
[----:B------:R-:W-:Y:S01]  /*4670*/  @!PT LDS RZ, [RZ] ;  /* 0x00000000fffff984 */ /* 0x000fe20000000800 */
[----:B------:R-:W-:Y:S01]  /*4680*/  @!PT LDS RZ, [RZ] ;  /* 0x00000000fffff984 */ /* 0x000fe20000000800 */
[----:B------:R-:W-:Y:S01]  /*4690*/  @!PT LDS RZ, [RZ] ;  /* 0x00000000fffff984 */ /* 0x000fe20000000800 */
[----:B------:R-:W-:Y:S01]  /*46a0*/  @!PT LDS RZ, [RZ] ;  /* 0x00000000fffff984 */ /* 0x000fe20000000800 */
[----:B------:R3:W-:Y:S06]  /*46b0*/  MEMBAR.ALL.CTA ;  /* 0x0000000000007992 */ /* 0x0007ec0000008000 */
[----:B---3--:R-:W3:Y:S01]  /*46c0*/  FENCE.VIEW.ASYNC.S ;  /* 0x00000000000073c6 */ /* 0x008ee20000000000 */
[----:B--2---:R-:W-:Y:S11]  /*46d0*/  LOP3.LUT P0, RZ, R10, 0x1, RZ, 0xc0, !PT ;  /* 0x000000010aff7812 */ /* 0x004ff6000780c0ff */
[----:B------:R-:W-:Y:S02]  /*46e0*/  @!UPT UIADD3 URZ, UPT, UPT, URZ, URZ, URZ ;  /* 0x000000fffffff290 */ /* 0x000fe4000fffe0ff */
[----:B---3--:R-:W-:Y:S01]  /*46f0*/  VOTEU.ANY UP1, P0 ;  /* 0x0000000000ff7886 */ /* 0x008fe20000020100 */
[----:B------:R-:W-:Y:S11]  /*4700*/  PLOP3.LUT P0, PT, PT, PT, UP1, 0x80, 0x8 ;  /* 0x000000000008781c */ /* 0x000ff60003f0f018 */
[----:B------:R-:W-:Y:S02]  /*4710*/  @!UPT UIADD3 URZ, UPT, UPT, URZ, URZ, URZ ;  /* 0x000000fffffff290 */ /* 0x000fe4000fffe0ff */
[----:B------:R-:W-:Y:S02]  /*4720*/  @P0 SHF.R.U32.HI R0, RZ, 0x10, R9 ;  /* 0x00000010ff000819 */ /* 0x000fe40000011609 */
[----:B------:R-:W-:Y:S02]  /*4730*/  @P0 MOV R6, R8 ;  /* 0x0000000800060202 */ /* 0x000fe40000000f00 */
[----:B------:R-:W-:Y:S01]  /*4740*/  @P0 R2UR UR4, R0 ;  /* 0x00000000000402ca */ /* 0x000fe200000e0000 */
[----:B------:R-:W-:Y:S01]  /*4750*/  VIADD R0, R12, 0x100 ;  /* 0x000001000c007836 */ /* 0x000fe20000000000 */
[----:B------:R-:W-:Y:S02]  /*4760*/  @P0 LOP3.LUT R8, R9, 0xffff, RZ, 0xc0, !PT ;  /* 0x0000ffff09080812 */ /* 0x000fe400078ec0ff */
[----:B------:R-:W-:Y:S02]  /*4770*/  @P0 R2UR UR6, R6 ;  /* 0x00000000060602ca */ /* 0x000fe400000e0000 */
[----:B------:R-:W-:Y:S02]  /*4780*/  PRMT R0, RZ, 0x654, R0 ;  /* 0x00000654ff007816 */ /* 0x000fe40000000000 */
[----:B------:R-:W-:Y:S02]  /*4790*/  @P0 R2UR UR5, R8 ;  /* 0x00000000080502ca */ /* 0x000fe400000e0000 */
[----:B------:R2:W-:Y:S03]  /*47a0*/  SYNCS.ARRIVE.TRANS64.RED.A1T0 RZ, [R0+URZ], RZ ;  /* 0x000000ff00ff79a7 */ /* 0x0005e600081004ff */
[----:B------:R-:W-:Y:S04]  /*47b0*/  @UP1 UMOV UR29, UR4 ;  /* 0x00000004001d1c82 */ /* 0x000fe80008000000 */
[----:B------:R-:W-:Y:S04]  /*47c0*/  @UP1 UMOV UR14, UR6 ;  /* 0x00000006000e1c82 */ /* 0x000fe80008000000 */
[----:B------:R-:W-:Y:S01]  /*47d0*/  @UP1 UMOV UR13, UR5 ;  /* 0x00000005000d1c82 */ /* 0x000fe20008000000 */
[----:B------:R-:W-:Y:S05]  /*47e0*/  BRA.U !UP0, `(.L_x_83) ;  /* 0x0000000108a47547 */ /* 0x000fea000b800000 */
[----:B------:R-:W-:Y:S02]  /*47f0*/  UIMAD.WIDE.U32 UR18, UR13, UR47, URZ ;  /* 0x0000002f0d1272a5 */ /* 0x000fe4000f8e00ff */
[----:B------:R-:W-:Y:S02]  /*4800*/  UIMAD.WIDE.U32 UR26, UR14, UR44, URZ ;  /* 0x0000002c0e1a72a5 */ /* 0x000fe4000f8e00ff */
[----:B------:R-:W-:Y:S02]  /*4810*/  USEL UR4, UR30, UR41, !UP5 ;  /* 0x000000291e047287 */ /* 0x000fe4000e800000 */
[----:B------:R-:W-:Y:S02]  /*4820*/  USEL UR7, UR31, UR43, !UP6 ;  /* 0x0000002b1f077287 */ /* 0x000fe4000f000000 */
[----:B-1----:R-:W-:Y:S02]  /*4830*/  UIMAD.WIDE.U32 UR8, UR4, UR22, URZ ;  /* 0x00000016040872a5 */ /* 0x002fe4000f8e00ff */
[----:B------:R-:W-:Y:S01]  /*4840*/  UIMAD.WIDE.U32 UR10, UR7, UR22, URZ ;  /* 0x00000016070a72a5 */ /* 0x000fe2000f8e00ff */
[----:B------:R-:W-:Y:S02]  /*4850*/  UMOV UR5, UR19 ;  /* 0x0000001300057c82 */ /* 0x000fe40008000000 */
[----:B------:R-:W-:Y:S03]  /*4860*/  USHF.R.U32.HI UR6, URZ, UR49, UR5 ;  /* 0x00000031ff067299 */ /* 0x000fe60008011605 */
[----:B------:R-:W-:Y:S01]  /*4870*/  UMOV UR5, UR27 ;  /* 0x0000001b00057c82 */ /* 0x000fe20008000000 */
[----:B------:R-:W-:Y:S02]  /*4880*/  USEL UR6, UR13, UR6, !UP5 ;  /* 0x000000060d067287 */ /* 0x000fe4000e800000 */
[----:B------:R-:W-:Y:S03]  /*4890*/  USHF.R.U32.HI UR12, URZ, UR45, UR5 ;  /* 0x0000002dff0c7299 */ /* 0x000fe60008011605 */
[----:B------:R-:W-:Y:S02]  /*48a0*/  UMOV UR5, UR9 ;  /* 0x0000000900057c82 */ /* 0x000fe40008000000 */
[----:B------:R-:W-:Y:S03]  /*48b0*/  @UP4 USHF.R.U32.HI UR4, URZ, UR23, UR5 ;  /* 0x00000017ff044299 */ /* 0x000fe60008011605 */
[----:B------:R-:W-:Y:S01]  /*48c0*/  UMOV UR5, UR11 ;  /* 0x0000000b00057c82 */ /* 0x000fe20008000000 */
[----:B------:R-:W-:Y:S02]  /*48d0*/  UIMAD UR4, UR42, UR4, URZ ;  /* 0x000000042a0472a4 */ /* 0x000fe4000f8e02ff */
[----:B------:R-:W-:Y:S02]  /*48e0*/  @UP4 USHF.R.U32.HI UR7, URZ, UR23, UR5 ;  /* 0x00000017ff074299 */ /* 0x000fe40008011605 */
[----:B------:R-:W-:Y:S02]  /*48f0*/  UIMAD.WIDE.U32 UR10, UR6, UR22, URZ ;  /* 0x00000016060a72a5 */ /* 0x000fe4000f8e00ff */
[----:B------:R-:W-:Y:S02]  /*4900*/  USEL UR5, UR14, UR12, !UP6 ;  /* 0x0000000c0e057287 */ /* 0x000fe4000f000000 */
[----:B------:R-:W-:Y:S02]  /*4910*/  UIMAD UR8, UR42, UR7, URZ ;  /* 0x000000072a0872a4 */ /* 0x000fe4000f8e02ff */
[----:B------:R-:W-:Y:S03]  /*4920*/  UISETP.GE.AND UP0, UPT, UR6, UR4, UPT ;  /* 0x000000040600728c */ /* 0x000fe6000bf06270 */
[----:B------:R-:W-:Y:S01]  /*4930*/  UMOV UR4, UR11 ;  /* 0x0000000b00047c82 */ /* 0x000fe20008000000 */
[----:B------:R-:W-:Y:S02]  /*4940*/  UISETP.GE.OR UP0, UPT, UR5, UR8, UP0 ;  /* 0x000000080500728c */ /* 0x000fe40008706670 */
[----:B------:R-:W-:Y:S02]  /*4950*/  USHF.R.U32.HI UR4, URZ, UR23, UR4 ;  /* 0x00000017ff047299 */ /* 0x000fe40008011604 */
[----:B------:R-:W-:Y:S02]  /*4960*/  UIMAD.WIDE.U32 UR8, UR5, UR22, URZ ;  /* 0x00000016050872a5 */ /* 0x000fe4000f8e00ff */
[----:B------:R-:W-:Y:S04]  /*4970*/  USEL UR10, UR6, UR4, !UP4 ;  /* 0x00000004060a7287 */ /* 0x000fe8000e000000 */
[----:B------:R-:W-:Y:S01]  /*4980*/  UIADD3 UR11, UPT, UPT, -UR10, URZ, URZ ;  /* 0x000000ff0a0b7290 */ /* 0x000fe2000fffe1ff */
[----:B------:R-:W-:Y:S02]  /*4990*/  @!UP0 UMOV UR4, UR9 ;  /* 0x0000000900048c82 */ /* 0x000fe40008000000 */
[----:B------:R-:W-:Y:S02]  /*49a0*/  @!UP0 USHF.R.U32.HI UR4, URZ, UR23, UR4 ;  /* 0x00000017ff048299 */ /* 0x000fe40008011604 */
[----:B------:R-:W-:Y:S02]  /*49b0*/  UIMAD UR8, UR42, UR11, UR6 ;  /* 0x0000000b2a0872a4 */ /* 0x000fe4000f8e0206 */
[----:B------:R-:W-:Y:S04]  /*49c0*/  @!UP0 USEL UR4, UR5, UR4, !UP4 ;  /* 0x0000000405048287 */ /* 0x000fe8000e000000 */
[----:B------:R-:W-:Y:S02]  /*49d0*/  @!UP0 UIMAD UR8, UR7, UR8, UR4 ;  /* 0x00000008070882a4 */ /* 0x000fe4000f8e0204 */
[----:B------:R-:W-:Y:S02]  /*49e0*/  @!UP0 UIADD3 UR9, UPT, UPT, UR10, -UR4, URZ ;  /* 0x800000040a098290 */ /* 0x000fe4000fffe0ff */
[----:B------:R-:W-:Y:S02]  /*49f0*/  UIADD3 UR4, UPT, UPT, -UR5, URZ, URZ ;  /* 0x000000ff05047290 */ /* 0x000fe4000fffe1ff */
[----:B------:R-:W-:Y:S02]  /*4a00*/  UIADD3 UR7, UPT, UPT, -UR6, URZ, URZ ;  /* 0x000000ff06077290 */ /* 0x000fe4000fffe1ff */
[----:B------:R-:W-:Y:S02]  /*4a10*/  @!UP0 UIMAD UR6, UR9, UR42, UR5 ;  /* 0x0000002a090682a4 */ /* 0x000fe4000f8e0205 */
[----:B------:R-:W-:Y:S02]  /*4a20*/  UIMAD UR14, UR15, UR4, UR14 ;  /* 0x000000040f0e72a4 */ /* 0x000fe4000f8e020e */
[----:B------:R-:W-:Y:S01]  /*4a30*/  UIMAD UR13, UR46, UR7, UR13 ;  /* 0x000000072e0d72a4 */ /* 0x000fe2000f8e020d */
[----:B------:R-:W-:Y:S02]  /*4a40*/  @!UP0 UMOV UR5, UR8 ;  /* 0x0000000800058c82 */ /* 0x000fe40008000000 */
[----:B------:R-:W-:Y:S02]  /*4a50*/  UIMAD UR14, UR5, UR15, UR14 ;  /* 0x0000000f050e72a4 */ /* 0x000fe4000f8e020e */
[----:B------:R-:W-:Y:S11]  /*4a60*/  UIMAD UR13, UR6, UR46, UR13 ;  /* 0x0000002e060d72a4 */ /* 0x000ff6000f8e020d */
[----:B------:R-:W-:Y:S01]  /*4a70*/  @!UPT UIADD3 URZ, UPT, UPT, URZ, URZ, URZ ;  /* 0x000000fffffff290 */ /* 0x000fe2000fffe0ff */
.L_x_83:
[----:B------:R-:W3:Y:S01]  /*4a80*/  @!UP2 LDCU.128 UR8, c[0x0][0xb10] ;  /* 0x00016200ff08a7ac */ /* 0x000ee20008000c00 */
[C---:B------:R-:W-:Y:S02]  /*4a90*/  ISETP.NE.U32.AND P1, PT, R4.reuse, RZ, PT ;  /* 0x000000ff0400720c */ /* 0x040fe40003f25070 */
[----:B------:R-:W-:Y:S02]  /*4aa0*/  ISETP.NE.U32.AND P0, PT, R4, RZ, PT ;  /* 0x000000ff0400720c */ /* 0x000fe40003f05070 */
[C---:B------:R-:W-:Y:S02]  /*4ab0*/  ISETP.NE.AND.EX P1, PT, R5.reuse, RZ, PT, P1 ;  /* 0x000000ff0500720c */ /* 0x040fe40003f25310 */
[----:B------:R-:W-:Y:S01]  /*4ac0*/  ISETP.NE.AND.EX P0, PT, R5, RZ, PT, P0 ;  /* 0x000000ff0500720c */ /* 0x000fe20003f05300 */
[----:B------:R-:W4:Y:S01]  /*4ad0*/  @!UP2 LDCU UR5, c[0x0][0xb0c] ;  /* 0x00016180ff05a7ac */ /* 0x000f220008000800 */
[----:B------:R-:W-:Y:S01]  /*4ae0*/  SHF.L.U32 R9, R15, 0x1f, RZ ;  /* 0x0000001f0f097819 */ /* 0x000fe200000006ff */
[----:B------:R-:W-:Y:S02]  /*4af0*/  USHF.L.U32 UR35, UR16, 0x6, URZ ;  /* 0x0000000610237899 */ /* 0x000fe400080006ff */
[----:B------:R-:W-:Y:S02]  /*4b00*/  USHF.L.U32 UR34, UR20, 0x8, URZ ;  /* 0x0000000814227899 */ /* 0x000fe400080006ff */
[----:B---3--:R-:W-:Y:S07]  /*4b10*/  UIMAD.WIDE.U32 UR6, UR14, UR8, URZ ;  /* 0x000000080e0672a5 */ /* 0x008fee000f8e00ff */
[----:B------:R-:W-:Y:S01]  /*4b20*/  @!UP2 UMOV UR4, UR7 ;  /* 0x000000070004ac82 */ /* 0x000fe20008000000 */
[----:B----4-:R-:W-:Y:S02]  /*4b30*/  @!UP2 UISETP.NE.AND UP0, UPT, UR5, 0x1, UPT ;  /* 0x000000010500a88c */ /* 0x010fe4000bf05270 */
[----:B------:R-:W-:Y:S02]  /*4b40*/  @!UP2 USHF.R.U32.HI UR4, URZ, UR9, UR4 ;  /* 0x00000009ff04a299 */ /* 0x000fe40008011604 */
[----:B------:R-:W-:Y:S02]  /*4b50*/  UIMAD.WIDE.U32 UR6, UR13, UR11, URZ ;  /* 0x0000000b0d0672a5 */ /* 0x000fe4000f8e00ff */
[----:B------:R-:W-:Y:S02]  /*4b60*/  @!UP2 USEL UR8, UR14, UR4, !UP0 ;  /* 0x000000040e08a287 */ /* 0x000fe4000c000000 */
[----:B------:R-:W-:Y:S03]  /*4b70*/  @!UP2 UISETP.NE.AND UP0, UPT, UR10, 0x1, UPT ;  /* 0x000000010a00a88c */ /* 0x000fe6000bf05270 */
[----:B------:R-:W-:Y:S02]  /*4b80*/  @!UP2 UMOV UR6, UR7 ;  /* 0x000000070006ac82 */ /* 0x000fe40008000000 */
[----:B------:R-:W3:Y:S02]  /*4b90*/  @!UP2 LDCU UR4, c[0x0][0xb20] ;  /* 0x00016400ff04a7ac */ /* 0x000ee40008000800 */
[----:B---3--:R-:W-:Y:S04]  /*4ba0*/  @!UP2 USHF.R.U32.HI UR6, URZ, UR4, UR6 ;  /* 0x00000004ff06a299 */ /* 0x008fe80008011606 */
[----:B------:R-:W-:Y:S04]  /*4bb0*/  @!UP2 USEL UR6, UR13, UR6, !UP0 ;  /* 0x000000060d06a287 */ /* 0x000fe8000c000000 */
[----:B------:R-:W-:Y:S02]  /*4bc0*/  @!UP2 UIADD3 UR4, UPT, UPT, -UR8, UR6, URZ ;  /* 0x000000060804a290 */ /* 0x000fe4000fffe1ff */
[----:B------:R-:W-:Y:S02]  /*4bd0*/  @!UP2 UIADD3 UR6, UPT, UPT, UR8, -UR6, URZ ;  /* 0x800000060806a290 */ /* 0x000fe4000fffe0ff */
[----:B------:R-:W-:Y:S02]  /*4be0*/  @!UP2 UIMAD UR14, UR4, UR5, UR14 ;  /* 0x00000005040ea2a4 */ /* 0x000fe4000f8e020e */
[----:B------:R-:W-:Y:S01]  /*4bf0*/  @!UP2 UIMAD UR13, UR6, UR10, UR13 ;  /* 0x0000000a060da2a4 */ /* 0x000fe2000f8e020d */
[----:B------:R-:W-:Y:S11]  /*4c00*/  BRA.U UP3, `(.L_x_84) ;  /* 0x0000000103107547 */ /* 0x000ff6000b800000 */
[----:B--2---:R-:W-:Y:S04]  /*4c10*/  MOV R0, UR48 ;  /* 0x0000003000007c02 */ /* 0x004fe80008000f00 */
[----:B------:R-:W-:Y:S04]  /*4c20*/  SHF.L.U32 R11, R0, 0x1f, RZ ;  /* 0x0000001f000b7819 */ /* 0x000fe800000006ff */
[----:B------:R-:W2:Y:S02]  /*4c30*/  SYNCS.PHASECHK.TRANS64.TRYWAIT P2, [UR21+0xe8], R11 ;  /* 0x0000e80bff0075a7 */ /* 0x000ea40008041115 */
[----:B--2---:R-:W-:Y:S05]  /*4c40*/  @!P2 BRA `(.L_x_85) ;  /* 0x00000058002ca947 */ /* 0x004fea0003800000 */
.L_x_84:
[----:B------:R-:W-:Y:S05]  /*4c50*/  @!P1 BRA `(.L_x_86) ;  /* 0x0000000000309947 */ /* 0x000fea0003800000 */
[----:B------:R-:W-:Y:S01]  /*4c60*/  ISETP.NE.U32.AND P1, PT, R2, RZ, PT ;  /* 0x000000ff0200720c */ /* 0x000fe20003f25070 */
[----:B------:R-:W3:Y:S01]  /*4c70*/  LDCU.64 UR4, c[0x0][0x358] ;  /* 0x00006b00ff0477ac */ /* 0x000ee20008000a00 */
[----:B------:R-:W-:Y:S02]  /*4c80*/  IMAD.MOV.U32 R89, RZ, RZ, 0x1 ;  /* 0x00000001ff597424 */ /* 0x000fe400078e00ff */
[----:B------:R-:W-:Y:S11]  /*4c90*/  ISETP.NE.AND.EX P1, PT, R3, RZ, PT, P1 ;  /* 0x000000ff0300720c */ /* 0x000ff60003f25310 */
[----:B------:R-:W-:Y:S02]  /*4ca0*/  @!UPT UIADD3 URZ, UPT, UPT, URZ, URZ, URZ ;  /* 0x000000fffffff290 */ /* 0x000fe4000fffe0ff */
[----:B--2---:R-:W2:Y:S01]  /*4cb0*/  @P1 LDC.64 R10, c[0x0][0x888] ;  /* 0x00022200ff0a1b82 */ /* 0x004ea20000000a00 */
[----:B------:R-:W-:Y:S04]  /*4cc0*/  @P1 IMAD R0, R4, UR36, RZ ;  /* 0x0000002404001c24 */ /* 0x000fe8000f8e02ff */
[----:B--2---:R-:W-:Y:S04]  /*4cd0*/  @P1 IMAD.WIDE R10, R0, 0x4, R10 ;  /* 0x00000004000a1825 */ /* 0x004fe800078e020a */
[----:B------:R-:W-:Y:S01]  /*4ce0*/  HFMA2 R0, -RZ, RZ, 0, 5.9604644775390625e-08 ;  /* 0x00000001ff007431 */ /* 0x000fe200000001ff */
[----:B---3-5:R3:W5:Y:S04]  /*4cf0*/  @P1 LDG.E R41, desc[UR4][R10.64] ;  /* 0x000000040a291981 */ /* 0x028768000c1e1900 */
[----:B------:R-:W-:Y:S01]  /*4d00*/  @!P1 PRMT R89, R0, 0x7610, R89 ;  /* 0x0000761000599816 */ /* 0x000fe20000000059 */
[----:B---3--:R-:W4:Y:S06]  /*4d10*/  @!P1 LDC R41, c[0x0][0x880] ;  /* 0x00022000ff299b82 */ /* 0x008f2c0000000800 */
.L_x_86:
[----:B----45:R-:W-:Y:S01]  /*4d20*/  @!P0 FSETP.EQ.AND P1, PT, R41, RZ, PT ;  /* 0x000000ff2900820b */ /* 0x030fe20003f22000 */
[----:B------:R-:W-:Y:S01]  /*4d30*/  @!UPT UIADD3 URZ, UPT, UPT, URZ, URZ, URZ ;  /* 0x000000fffffff290 */ /* 0x000fe2000fffe0ff */
[----:B------:R-:W-:Y:S11]  /*4d40*/  @!P0 BRA `(.L_x_87) ;  /* 0x0000000000188947 */ /* 0x000ff60003800000 */
[----:B------:R-:W-:Y:S02]  /*4d50*/  LOP3.LUT P0, RZ, R89, 0xff, RZ, 0xc0, !PT ;  /* 0x000000ff59ff7812 */ /* 0x000fe4000780c0ff */
[----:B------:R-:W-:Y:S04]  /*4d60*/  ISETP.NE.U32.AND P1, PT, R2, RZ, PT ;  /* 0x000000ff0200720c */ /* 0x000fe80003f25070 */
[----:B------:R-:W-:Y:S04]  /*4d70*/  ISETP.NE.AND.EX P1, PT, R3, RZ, PT, P1 ;  /* 0x000000ff0300720c */ /* 0x000fe80003f25310 */
[----:B------:R-:W-:Y:S03]  /*4d80*/  PLOP3.LUT P1, PT, P1, PT, PT, 0x8, 0x80 ;  /* 0x000000000080781c */ /* 0x000fe60000f2e170 */
[----:B------:R-:W-:Y:S11]  /*4d90*/  @P0 FSETP.EQ.AND P1, PT, R41, RZ, PT ;  /* 0x000000ff2900020b */ /* 0x000ff60003f22000 */
[----:B------:R-:W-:Y:S02]  /*4da0*/  @!UPT UIADD3 URZ, UPT, UPT, URZ, URZ, URZ ;  /* 0x000000fffffff290 */ /* 0x000fe4000fffe0ff */
.L_x_87:
[----:B------:R-:W3:Y:S01]  /*4db0*/  SYNCS.PHASECHK.TRANS64.TRYWAIT P2, [UR21+0xc0], R9 ;  /* 0x0000c009ff0075a7 */ /* 0x000ee20008041115 */
[----:B------:R-:W-:Y:S04]  /*4dc0*/  ELECT P0, URZ, PT ;  /* 0x0000000000ff782f */ /* 0x000fe80003800000 */
[----:B------:R-:W-:Y:S11]  /*4dd0*/  PLOP3.LUT P1, PT, P1, P0, PT, 0xf2, 0x2f ;  /* 0x00000000002f781c */ /* 0x000ff60000f21e72 */
[----:B------:R-:W-:Y:S02]  /*4de0*/  @!UPT UIADD3 URZ, UPT, UPT, URZ, URZ, URZ ;  /* 0x000000fffffff290 */ /* 0x000fe4000fffe0ff */
[----:B------:R-:W-:Y:S05]  /*4df0*/  @!P1 IADD3 R8, P0, PT, R16, 0x580, RZ ;  /* 0x0000058010089810 */ /* 0x000fea0007f1e0ff */
[----:B------:R-:W-:Y:S01]  /*4e00*/  @!P1 IMAD.X R6, RZ, RZ, R17, P0 ;  /* 0x000000ffff069224 */ /* 0x000fe200000e0611 */
[----:B---3--:R-:W-:Y:S07]  /*4e10*/  @!P2 BRA `(.L_x_88) ;  /* 0x0000005400d0a947 */ /* 0x008fee0003800000 */
.L_x_181:
[----:B------:R-:W-:Y:S01]  /*4e20*/  @!P1 R2UR UR5, R8 ;  /* 0x00000000080592ca */ /* 0x000fe200000e0000 */
[----:B------:R-:W-:Y:S01]  /*4e30*/  VOTEU.ALL UP0, P1 ;  /* 0x0000000000ff7886 */ /* 0x000fe20000800000 */
[----:B------:R-:W-:Y:S01]  /*4e40*/  @!P1 R2UR UR4, R6 ;  /* 0x00000000060492ca */ /* 0x000fe200000e0000 */
[----:B--2---:R-:W-:Y:S01]  /*4e50*/  @!P1 IMAD.MOV.U32 R0, RZ, RZ, 0x1000 ;  /* 0x00001000ff009424 */ /* 0x004fe200078e00ff */
[----:B------:R-:W-:Y:S01]  /*4e60*/  UMOV UR6, 0x0 ;  /* 0x0000000000067882 */ /* 0x000fe20000000000 */
[----:B------:R-:W-:Y:S01]  /*4e70*/  UMOV UR7, 0x10000000 ;  /* 0x1000000000077882 */ /* 0x000fe20000000000 */
[----:B------:R-:W-:Y:S01]  /*4e80*/  @!UP0 UIADD3 UR32, UPT, UPT, UR21, 0x200, URZ ;  /* 0x0000020015208890 */ /* 0x000fe2000fffe0ff */
[----:B------:R-:W-:Y:S01]  /*4e90*/  @!P1 IADD3 R8, P0, PT, R16, 0x580, RZ ;  /* 0x0000058010089810 */ /* 0x000fe20007f1e0ff */
[----:B------:R-:W-:Y:S04]  /*4ea0*/  VOTEU.ALL UP0, P1 ;  /* 0x0000000000ff7886 */ /* 0x000fe80000800000 */
[----:B------:R-:W-:Y:S02]  /*4eb0*/  @!P1 IMAD.X R6, RZ, RZ, R17, P0 ;  /* 0x000000ffff069224 */ /* 0x000fe400000e0611 */
[----:B------:R-:W-:Y:S02]  /*4ec0*/  IMAD.U32 R10, RZ, RZ, UR5 ;  /* 0x00000005ff0a7e24 */ /* 0x000fe4000f8e00ff */
[----:B------:R-:W-:Y:S03]  /*4ed0*/  IMAD.U32 R11, RZ, RZ, UR4 ;  /* 0x00000004ff0b7e24 */ /* 0x000fe6000f8e00ff */
[----:B------:R-:W-:Y:S02]  /*4ee0*/  @!P1 R2UR UR4, R10 ;  /* 0x000000000a0492ca */ /* 0x000fe400000e0000 */
[----:B------:R-:W-:Y:S11]  /*4ef0*/  @!P1 R2UR UR5, R11 ;  /* 0x000000000b0592ca */ /* 0x000ff600000e0000 */
[----:B------:R-:W-:Y:S02]  /*4f00*/  @!UPT UIADD3 URZ, UPT, UPT, URZ, URZ, URZ ;  /* 0x000000fffffff290 */ /* 0x000fe4000fffe0ff */
[----:B------:R2:W-:Y:S01]  /*4f10*/  @!UP0 UTMALDG.3D [UR32], [UR4], desc[UR6] ;  /* 0x00000620040085b4 */ /* 0x0005e20008011000 */
[----:B------:R2:W-:Y:S01]  /*4f20*/  @!P1 SYNCS.ARRIVE.TRANS64.RED.A0TR RZ, [UR21+0xa0], R0 ;  /* 0x0000a000ffff99a7 */ /* 0x0005e20008300415 */
[----:B------:R-:W-:Y:S01]  /*4f30*/  SYNCS.ARRIVE.TRANS64.RED.A1T0 RZ, [UR40], RZ ;  /* 0x000000ffffff79a7 */ /* 0x000fe20008100428 */
[----:B------:R-:W3:Y:S02]  /*4f40*/  SYNCS.PHASECHK.TRANS64.TRYWAIT P2, [UR21+0xc8], R9 ;  /* 0x0000c809ff0075a7 */ /* 0x000ee40008041115 */
[----:B--23--:R-:W-:Y:S05]  /*4f50*/  @!P2 BRA `(.L_x_89) ;  /* 0x000000540098a947 */ /* 0x00cfea0003800000 */
.L_x_183:
        /* <DEDUP_REMOVED lines=8> */
[----:B------:R-:W-:Y:S01]  /*4fe0*/  @!UP0 UIADD3 UR24, UPT, UPT, UR21, 0x1200, URZ ;  /* 0x0000120015188890 */ /* 0x000fe2000fffe0ff */
[----:B------:R-:W-:Y:S01]  /*4ff0*/  VOTEU.ALL UP0, P1 ;  /* 0x0000000000ff7886 */ /* 0x000fe20000800000 */
[----:B------:R-:W-:Y:S01]  /*5000*/  UMOV UR27, UR35 ;  /* 0x00000023001b7c82 */ /* 0x000fe20008000000 */
[----:B------:R-:W-:Y:S02]  /*5010*/  UMOV UR28, UR36 ;  /* 0x00000024001c7c82 */ /* 0x000fe40008000000 */
[----:B------:R-:W-:Y:S02]  /*5020*/  IMAD.U32 R10, RZ, RZ, UR5 ;  /* 0x00000005ff0a7e24 */ /* 0x000fe4000f8e00ff */
[----:B------:R-:W-:Y:S02]  /*5030*/  IMAD.U32 R11, RZ, RZ, UR4 ;  /* 0x00000004ff0b7e24 */ /* 0x000fe4000f8e00ff */
[----:B------:R-:W-:Y:S01]  /*5040*/  @!P1 IMAD.X R6, RZ, RZ, R17, P0 ;  /* 0x000000ffff069224 */ /* 0x000fe200000e0611 */
        /* <DEDUP_REMOVED lines=8> */
.L_x_185:
[----:B------:R-:W-:Y:S01]  /*50d0*/  @!P1 R2UR UR5, R8 ;  /* 0x00000000080592ca */ /* 0x000fe200000e0000 */
[----:B------:R-:W-:Y:S01]  /*50e0*/  VOTEU.ALL UP0, P1 ;  /* 0x0000000000ff7886 */ /* 0x000fe20000800000 */
[----:B------:R-:W-:Y:S01]  /*50f0*/  @!P1 R2UR UR4, R6 ;  /* 0x00000000060492ca */ /* 0x000fe200000e0000 */
[----:B--2---:R-:W-:Y:S01]  /*5100*/  @!P1 IMAD.MOV.U32 R0, RZ, RZ, 0x1000 ;  /* 0x00001000ff009424 */ /* 0x004fe200078e00ff */
[----:B------:R-:W-:Y:S01]  /*5110*/  UMOV UR6, 0x0 ;  /* 0x0000000000067882 */ /* 0x000fe20000000000 */
[----:B------:R-:W-:Y:S01]  /*5120*/  UMOV UR7, 0x10000000 ;  /* 0x1000000000077882 */ /* 0x000fe20000000000 */
[----:B------:R-:W-:Y:S01]  /*5130*/  @!UP0 UIADD3 UR18, UPT, UPT, UR34, 0x80, URZ ;  /* 0x0000008022128890 */ /* 0x000fe2000fffe0ff */
[----:B------:R-:W-:Y:S01]  /*5140*/  VIADD R14, R14, 0x1 ;  /* 0x000000010e0e7836 */ /* 0x000fe20000000000 */
[----:B------:R-:W-:Y:S01]  /*5150*/  @!UP0 UIADD3 UR16, UPT, UPT, UR21, 0x2200, URZ ;  /* 0x0000220015108890 */ /* 0x000fe2000fffe0ff */
[----:B------:R-:W-:Y:S01]  /*5160*/  VOTEU.ALL UP0, P1 ;  /* 0x0000000000ff7886 */ /* 0x000fe20000800000 */
[----:B------:R-:W-:Y:S01]  /*5170*/  UMOV UR19, UR35 ;  /* 0x0000002300137c82 */ /* 0x000fe20008000000 */
[----:B------:R-:W-:Y:S02]  /*5180*/  UMOV UR20, UR36 ;  /* 0x0000002400147c82 */ /* 0x000fe40008000000 */
        /* <DEDUP_REMOVED lines=10> */
.L_x_187:
[----:B------:R-:W-:Y:S01]  /*5230*/  @!P1 IADD3 R6, P0, PT, R16, 0x580, RZ ;  /* 0x0000058010069810 */ /* 0x000fe20007f1e0ff */
[----:B------:R-:W-:Y:S01]  /*5240*/  VOTEU.ALL UP0, P1 ;  /* 0x0000000000ff7886 */ /* 0x000fe20000800000 */
[----:B------:R-:W-:Y:S01]  /*5250*/  UMOV UR6, 0x0 ;  /* 0x0000000000067882 */ /* 0x000fe20000000000 */
[----:B------:R-:W-:Y:S01]  /*5260*/  UMOV UR7, 0x10000000 ;  /* 0x1000000000077882 */ /* 0x000fe20000000000 */
[----:B------:R-:W-:Y:S01]  /*5270*/  @!P1 R2UR UR5, R6 ;  /* 0x00000000060592ca */ /* 0x000fe200000e0000 */
[----:B--2---:R-:W-:Y:S01]  /*5280*/  @!P1 IMAD.X R0, RZ, RZ, R17, P0 ;  /* 0x000000ffff009224 */ /* 0x004fe200000e0611 */
[----:B------:R-:W-:Y:S01]  /*5290*/  @!UP0 UIADD3 UR10, UPT, UPT, UR34, 0xc0, URZ ;  /* 0x000000c0220a8890 */ /* 0x000fe2000fffe0ff */
[----:B------:R-:W-:Y:S01]  /*52a0*/  ISETP.NE.AND P0, PT, R14, 0x2, PT ;  /* 0x000000020e00780c */ /* 0x000fe20003f05270 */
[----:B------:R-:W-:Y:S01]  /*52b0*/  @!UP0 UIADD3 UR8, UPT, UPT, UR21, 0x3200, URZ ;  /* 0x0000320015088890 */ /* 0x000fe2000fffe0ff */
[----:B------:R-:W-:Y:S01]  /*52c0*/  LOP3.LUT R15, R15, 0x1, RZ, 0x3c, !PT ;  /* 0x000000010f0f7812 */ /* 0x000fe200078e3cff */
[----:B------:R-:W-:Y:S01]  /*52d0*/  @!UP0 UIADD3 UR9, UPT, UPT, UR21, 0xb8, URZ ;  /* 0x000000b815098890 */ /* 0x000fe2000fffe0ff */
[----:B------:R-:W-:Y:S01]  /*52e0*/  @!P1 R2UR UR4, R0 ;  /* 0x00000000000492ca */ /* 0x000fe200000e0000 */
[----:B------:R-:W-:Y:S01]  /*52f0*/  VOTEU.ALL UP0, P1 ;  /* 0x0000000000ff7886 */ /* 0x000fe20000800000 */
[----:B------:R-:W-:Y:S01]  /*5300*/  UMOV UR11, UR35 ;  /* 0x00000023000b7c82 */ /* 0x000fe20008000000 */
[----:B------:R-:W-:Y:S01]  /*5310*/  UMOV UR12, UR36 ;  /* 0x00000024000c7c82 */ /* 0x000fe20008000000 */
[----:B------:R-:W-:Y:S01]  /*5320*/  SEL R0, RZ, 0x1, P0 ;  /* 0x00000001ff007807 */ /* 0x000fe20000000000 */
[----:B------:R-:W-:Y:S01]  /*5330*/  UIADD3 UR20, UPT, UPT, UR13, UR59, URZ ;  /* 0x0000003b0d147290 */ /* 0x000fe2000fffe0ff */
[----:B------:R-:W-:Y:S01]  /*5340*/  IMAD.U32 R8, RZ, RZ, UR5 ;  /* 0x00000005ff087e24 */ /* 0x000fe2000f8e00ff */
[----:B------:R-:W-:Y:S01]  /*5350*/  SEL R14, R14, RZ, P0 ;  /* 0x000000ff0e0e7207 */ /* 0x000fe20000000000 */
[----:B------:R-:W-:Y:S01]  /*5360*/  UIADD3 UR16, UPT, UPT, UR14, UR62, URZ ;  /* 0x0000003e0e107290 */ /* 0x000fe2000fffe0ff */
[----:B------:R-:W-:Y:S01]  /*5370*/  LOP3.LUT R13, R13, R0, RZ, 0x3c, !PT ;  /* 0x000000000d0d7212 */ /* 0x000fe200078e3cff */
[----:B------:R-:W-:Y:S01]  /*5380*/  UPLOP3.LUT UP3, UPT, UPT, UPT, UPT, 0x80, 0x8 ;  /* 0x000000000008789c */ /* 0x000fe20003f6f070 */
[----:B------:R-:W-:Y:S02]  /*5390*/  UMOV UR36, UR29 ;  /* 0x0000001d00247c82 */ /* 0x000fe40008000000 */
[----:B------:R-:W-:Y:S01]  /*53a0*/  IMAD.U32 R9, RZ, RZ, UR4 ;  /* 0x00000004ff097e24 */ /* 0x000fe2000f8e00ff */
[----:B------:R-:W-:Y:S04]  /*53b0*/  @!P1 R2UR UR4, R8 ;  /* 0x00000000080492ca */ /* 0x000fe800000e0000 */
[----:B------:R-:W-:Y:S11]  /*53c0*/  @!P1 R2UR UR5, R9 ;  /* 0x00000000090592ca */ /* 0x000ff600000e0000 */
[----:B------:R-:W-:Y:S02]  /*53d0*/  @!UPT UIADD3 URZ, UPT, UPT, URZ, URZ, URZ ;  /* 0x000000fffffff290 */ /* 0x000fe4000fffe0ff */
[----:B------:R2:W-:Y:S01]  /*53e0*/  @!UP0 UTMALDG.3D [UR8], [UR4], desc[UR6] ;  /* 0x00000608040085b4 */ /* 0x0005e20008011000 */
[----:B------:R2:W-:Y:S01]  /*53f0*/  @!P1 SYNCS.ARRIVE.TRANS64.RED.A0TR RZ, [UR21+0xb8], R7 ;  /* 0x0000b807ffff99a7 */ /* 0x0005e20008300415 */
[----:B------:R-:W-:Y:S01]  /*5400*/  SYNCS.ARRIVE.TRANS64.RED.A1T0 RZ, [UR37], RZ ;  /* 0x000000ffffff79a7 */ /* 0x000fe20008100425 */
[----:B------:R-:W-:Y:S05]  /*5410*/  BRA.U UP1, `(.L_x_92) ;  /* 0xfffffff101787547 */ /* 0x000fea000b83ffff */
[----:B------:R-:W-:-:S04]  /*5420*/  SHF.L.U32 R3, R15, 0x1f, RZ ;  /* 0x0000001f0f037819 */ /* 0x000fc800000006ff */
[----:B------:R-:W3:Y:S02]  /*5430*/  SYNCS.PHASECHK.TRANS64.TRYWAIT P0, [UR21+0xc0], R3 ;  /* 0x0000c003ff0075a7 */ /* 0x000ee40008001115 */
[----:B---3--:R-:W-:Y:S05]  /*5440*/  @!P0 BRA `(.L_x_93) ;  /* 0x0000005000a48947 */ /* 0x008fea0003800000 */
.L_x_189:
[----:B------:R-:W4:Y:S02]  /*5450*/  SYNCS.PHASECHK.TRANS64.TRYWAIT P0, [UR21+0xc8], R3 ;  /* 0x0000c803ff0075a7 */ /* 0x000f240008001115 */
[----:B----4-:R-:W-:Y:S05]  /*5460*/  @!P0 BRA `(.L_x_94) ;  /* 0x0000005000b48947 */ /* 0x010fea0003800000 */
.L_x_191:
[----:B------:R-:W4:Y:S02]  /*5470*/  SYNCS.PHASECHK.TRANS64.TRYWAIT P0, [UR21+0xd0], R3 ;  /* 0x0000d003ff0075a7 */ /* 0x000f240008001115 */
[----:B----4-:R-:W-:Y:S05]  /*5480*/  @!P0 BRA `(.L_x_95) ;  /* 0x0000005000c48947 */ /* 0x010fea0003800000 */
.L_x_193:
[----:B---3--:R-:W-:-:S07]  /*5490*/  MOV R0, UR21 ;  /* 0x0000001500007c02 */ /* 0x008fce0008000f00 */
.L_x_96:
[----:B---3--:R-:W-:-:S04]  /*54a0*/  SHF.L.U32 R3, R15, 0x1f, RZ ;  /* 0x0000001f0f037819 */ /* 0x008fc800000006ff */
[----:B------:R3:W4:Y:S03]  /*54b0*/  SYNCS.PHASECHK.TRANS64.TRYWAIT P0, [R0+URZ+0xd8], R3 ;  /* 0x0000d803000075a7 */ /* 0x00072600080011ff */
[----:B----4-:R-:W-:Y:S05]  /*54c0*/  @!P0 NANOSLEEP.SYNCS 0x989680 ;  /* 0x009896800000895d */ /* 0x010fea0003900000 */
[----:B------:R-:W4:Y:S02]  /*54d0*/  @!P0 SYNCS.PHASECHK.TRANS64 P0, [R0+URZ+0xd8], R3 ;  /* 0x0000d803000085a7 */ /* 0x000f2400080010ff */
[----:B-12-4-:R-:W-:Y:S05]  /*54e0*/  @P0 EXIT ;  /* 0x000000000000094d */ /* 0x016fea0003800000 */
[----:B------:R-:W-:Y:S05]  /*54f0*/  BRA `(.L_x_96) ;  /* 0xfffffffc00e87947 */ /* 0x000fea000383ffff */
.L_x_81:
[----:B------:R-:W-:-:S06]  /*5500*/  UISETP.GE.AND UP0, UPT, UR17, 0x4, UPT ;  /* 0x000000041100788c */ /* 0x000fcc000bf06270 */
[----:B------:R-:W-:-:S13]  /*5510*/  PLOP3.LUT P0, PT, PT, PT, UP0, 0x80, 0x8 ;  /* 0x000000000008781c */ /* 0x000fda0003f0f008 */
[----:B-1----:R-:W-:Y:S05]  /*5520*/  @!P0 EXIT ;  /* 0x000000000000894d */ /* 0x002fea0003800000 */
[----:B------:R-:W1:Y:S08]  /*5530*/  S2UR UR4, SR_CgaCtaId ;  /* 0x00000000000479c3 */ /* 0x000e700000008800 */
[----:B------:R-:W-:Y:S01]  /*5540*/  BAR.SYNC.DEFER_BLOCKING 0x6, 0xa0 ;  /* 0x0182800000007b1d */ /* 0x000fe20000010000 */
[C---:B------:R-:W-:Y:S01]  /*5550*/  IMAD.SHL.U32 R7, R97.reuse, 0x40, RZ ;  /* 0x0000004061077824 */ /* 0x040fe200078e00ff */
[C---:B------:R-:W-:Y:S01]  /*5560*/  LOP3.LUT R99, R97.reuse, 0x60, RZ, 0xc0, !PT ;  /* 0x0000006061637812 */ /* 0x040fe200078ec0ff */
[----:B------:R-:W-:-:S02]  /*5570*/  IMAD.SHL.U32 R88, R97, 0x20, RZ ;  /* 0x0000002061587824 */ /* 0x000fc400078e00ff */
[----:B------:R-:W-:Y:S02]  /*5580*/  HFMA2 R36, -RZ, RZ, 0, 0 ;  /* 0x00000000ff247431 */ /* 0x000fe400000001ff */
[----:B------:R-:W-:Y:S01]  /*5590*/  IMAD.SHL.U32 R4, R97, 0x2, RZ ;  /* 0x0000000261047824 */ /* 0x000fe200078e00ff */
[----:B------:R-:W-:Y:S01]  /*55a0*/  UMOV UR44, 0x400 ;  /* 0x00000400002c7882 */ /* 0x000fe20000000000 */
[----:B------:R-:W2:Y:S01]  /*55b0*/  LDC.64 R84, c[0x0][0x888] ;  /* 0x00022200ff547b82 */ /* 0x000ea20000000a00 */
[----:B------:R-:W-:Y:S01]  /*55c0*/  LOP3.LUT R5, R7, 0x180, RZ, 0xc0, !PT ;  /* 0x0000018007057812 */ /* 0x000fe200078ec0ff */
[----:B------:R-:W-:Y:S01]  /*55d0*/  IMAD.U32 R37, R97, 0x10000, RZ ;  /* 0x0001000061257824 */ /* 0x000fe200078e00ff */
[----:B------:R-:W-:Y:S01]  /*55e0*/  LOP3.LUT R88, R88, 0xc00, RZ, 0xc0, !PT ;  /* 0x00000c0058587812 */ /* 0x000fe200078ec0ff */
[----:B------:R-:W-:Y:S01]  /*55f0*/  IMAD.MOV.U32 R96, RZ, RZ, RZ ;  /* 0x000000ffff607224 */ /* 0x000fe200078e00ff */
[----:B------:R-:W-:Y:S01]  /*5600*/  LOP3.LUT R4, R5, 0x20, R4, 0xf8, !PT ;  /* 0x0000002005047812 */ /* 0x000fe200078ef804 */
[----:B------:R-:W-:Y:S01]  /*5610*/  IMAD.SHL.U32 R5, R97, 0x8, RZ ;  /* 0x0000000861057824 */ /* 0x000fe200078e00ff */
[----:B------:R-:W-:Y:S01]  /*5620*/  LOP3.LUT R88, R88, 0x40, R7, 0xf8, !PT ;  /* 0x0000004058587812 */ /* 0x000fe200078ef807 */
[----:B------:R-:W3:Y:S01]  /*5630*/  LDC.64 R86, c[0x0][0x890] ;  /* 0x00022400ff567b82 */ /* 0x000ee20000000a00 */
[----:B------:R-:W-:Y:S01]  /*5640*/  LOP3.LUT R37, R37, 0x600000, RZ, 0xc0, !PT ;  /* 0x0060000025257812 */ /* 0x000fe200078ec0ff */
[----:B------:R-:W-:Y:S01]  /*5650*/  IMAD.MOV.U32 R91, RZ, RZ, RZ ;  /* 0x000000ffff5b7224 */ /* 0x000fe200078e00ff */
[----:B------:R-:W-:-:S02]  /*5660*/  LOP3.LUT R5, R4, 0x30, R5, 0x78, !PT ;  /* 0x0000003004057812 */ /* 0x000fc400078e7805 */
[----:B------:R-:W-:Y:S02]  /*5670*/  CS2R R94, SRZ ;  /* 0x00000000005e7805 */ /* 0x000fe4000001ff00 */
[----:B------:R-:W-:Y:S01]  /*5680*/  LOP3.LUT R88, R88, 0x200, R7, 0xf8, !PT ;  /* 0x0000020058587812 */ /* 0x000fe200078ef807 */
[----:B------:R-:W-:Y:S01]  /*5690*/  IMAD.MOV.U32 R93, RZ, RZ, RZ ;  /* 0x000000ffff5d7224 */ /* 0x000fe200078e00ff */
[----:B------:R-:W-:Y:S01]  /*56a0*/  LOP3.LUT R97, R97, 0x2, RZ, 0xc0, !PT ;  /* 0x0000000261617812 */ /* 0x000fe200078ec0ff */
[----:B-1----:R-:W-:Y:S01]  /*56b0*/  ULEA UR44, UR4, UR44, 0x18 ;  /* 0x0000002c042c7291 */ /* 0x002fe2000f8ec0ff */
[----:B------:R-:W1:Y:S01]  /*56c0*/  LDC.64 R82, c[0x0][0x8b0] ;  /* 0x00022c00ff527b82 */ /* 0x000e620000000a00 */
[----:B------:R-:W-:Y:S01]  /*56d0*/  LOP3.LUT R88, R88, R5, RZ, 0xfc, !PT ;  /* 0x0000000558587212 */ /* 0x000fe200078efcff */
[----:B------:R-:W4:Y:S01]  /*56e0*/  LDCU UR57, c[0x0][0x370] ;  /* 0x00006e00ff3977ac */ /* 0x000f220008000800 */
[----:B------:R-:W-:Y:S01]  /*56f0*/  IADD3 R92, PT, PT, -R97, RZ, RZ ;  /* 0x000000ff615c7210 */ /* 0x000fe20007ffe1ff */
[----:B------:R-:W-:-:S04]  /*5700*/  UIADD3 UR4, UPT, UPT, UR44, 0x4200, URZ ;  /* 0x000042002c047890 */ /* 0x000fc8000fffe0ff */
[----:B------:R-:W4:Y:S01]  /*5710*/  LDS R0, [UR44+0x1a0] ;  /* 0x0001a02cff007984 */ /* 0x000f220008000800 */
[----:B------:R-:W1:Y:S01]  /*5720*/  LDC.64 R80, c[0x0][0x8a8] ;  /* 0x00022a00ff507b82 */ /* 0x000e620000000a00 */
[----:B------:R-:W1:Y:S01]  /*5730*/  LDCU.64 UR60, c[0x0][0x348] ;  /* 0x00006900ff3c77ac */ /* 0x000e620008000a00 */
[----:B------:R-:W-:Y:S01]  /*5740*/  IMAD.U32 R98, RZ, RZ, UR4 ;  /* 0x00000004ff627e24 */ /* 0x000fe2000f8e00ff */
[----:B------:R-:W1:Y:S01]  /*5750*/  LDCU UR43, c[0x0][0xb0c] ;  /* 0x00016180ff2b77ac */ /* 0x000e620008000800 */
[----:B------:R-:W1:Y:S01]  /*5760*/  LDCU UR39, c[0x0][0xb30] ;  /* 0x00016600ff2777ac */ /* 0x000e620008000800 */
[----:B------:R-:W1:Y:S01]  /*5770*/  LDCU.64 UR46, c[0x0][0x888] ;  /* 0x00011100ff2e77ac */ /* 0x000e620008000a00 */
[----:B------:R-:W1:Y:S01]  /*5780*/  LDCU.64 UR40, c[0x0][0xb28] ;  /* 0x00016500ff2877ac */ /* 0x000e620008000a00 */
[----:B------:R-:W1:Y:S01]  /*5790*/  LDCU.128 UR52, c[0x0][0xb10] ;  /* 0x00016200ff3477ac */ /* 0x000e620008000c00 */
[----:B------:R-:W1:Y:S01]  /*57a0*/  LDCU UR56, c[0x0][0x374] ;  /* 0x00006e80ff3877ac */ /* 0x000e620008000800 */
[----:B------:R-:W-:Y:S01]  /*57b0*/  UIADD3 UR63, UPT, UPT, UR44, 0x200, URZ ;  /* 0x000002002c3f7890 */ /* 0x000fe2000fffe0ff */
[----:B--234-:R-:W-:-:S11]  /*57c0*/  IMAD.IADD R37, R0, 0x1, R37 ;  /* 0x0000000100257824 */ /* 0x01cfd600078e0225 */
.L_x_138:
[C---:B------:R-:W-:Y:S02]  /*57d0*/  LEA R3, R91.reuse, UR44, 0x3 ;  /* 0x0000002c5b037c11 */ /* 0x040fe4000f8e18ff */
[----:B------:R-:W-:Y:S02]  /*57e0*/  SHF.L.U32 R0, R94, 0x1f, RZ ;  /* 0x0000001f5e007819 */ /* 0x000fe400000006ff */
[----:B------:R-:W-:Y:S02]  /*57f0*/  LEA R5, R91, UR44, 0x4 ;  /* 0x0000002c5b057c11 */ /* 0x000fe4000f8e20ff */
[----:B------:R-:W2:Y:S02]  /*5800*/  SYNCS.PHASECHK.TRANS64.TRYWAIT P0, [R3+URZ+0xf0], R0 ;  /* 0x0000f000030075a7 */ /* 0x000ea400080011ff */
[----:B-12---:R-:W-:Y:S05]  /*5810*/  @!P0 BRA `(.L_x_97) ;  /* 0x0000004c00f88947 */ /* 0x006fea0003800000 */
.L_x_194:
[----:B------:R-:W3:Y:S01]  /*5820*/  LDS.128 R4, [R5+0x180] ;  /* 0x0001800005047984 */ /* 0x000ee20000000c00 */
[----:B------:R-:W-:Y:S01]  /*5830*/  UISETP.GE.AND UP0, UPT, UR42, 0x1, UPT ;  /* 0x000000012a00788c */ /* 0x000fe2000bf06270 */
[----:B------:R-:W-:Y:S01]  /*5840*/  @!PT LDS RZ, [RZ] ;  /* 0x00000000fffff984 */ /* 0x000fe20000000800 */
[----:B------:R-:W-:Y:S01]  /*5850*/  @!PT LDS RZ, [RZ] ;  /* 0x00000000fffff984 */ /* 0x000fe20000000800 */
[----:B------:R-:W-:Y:S01]  /*5860*/  @!PT LDS RZ, [RZ] ;  /* 0x00000000fffff984 */ /* 0x000fe20000000800 */
[----:B------:R-:W-:Y:S01]  /*5870*/  @!PT LDS RZ, [RZ] ;  /* 0x00000000fffff984 */ /* 0x000fe20000000800 */
[----:B------:R4:W-:Y:S06]  /*5880*/  MEMBAR.ALL.CTA ;  /* 0x0000000000007992 */ /* 0x0009ec0000008000 */
[----:B----4-:R-:W4:Y:S01]  /*5890*/  FENCE.VIEW.ASYNC.S ;  /* 0x00000000000073c6 */ /* 0x010f220000000000 */
[----:B---3--:R-:W-:Y:S11]  /*58a0*/  LOP3.LUT P0, RZ, R6, 0x1, RZ, 0xc0, !PT ;  /* 0x0000000106ff7812 */ /* 0x008ff6000780c0ff */
[----:B------:R-:W-:Y:S02]  /*58b0*/  @!UPT UIADD3 URZ, UPT, UPT, URZ, URZ, URZ ;  /* 0x000000fffffff290 */ /* 0x000fe4000fffe0ff */
[----:B----4-:R-:W-:Y:S01]  /*58c0*/  VOTEU.ANY UP1, P0 ;  /* 0x0000000000ff7886 */ /* 0x010fe20000020100 */
[----:B------:R-:W-:Y:S01]  /*58d0*/  PLOP3.LUT P0, PT, PT, PT, UP1, 0x80, 0x8 ;  /* 0x000000000008781c */ /* 0x000fe20003f0f018 */
[----:B------:R-:W-:Y:S11]  /*58e0*/  UP2UR UR45, UPR, URZ, 0x2 ;  /* 0x00000002ff2d7883 */ /* 0x000ff60008000000 */
[----:B------:R-:W-:Y:S01]  /*58f0*/  @!UPT UIADD3 URZ, UPT, UPT, URZ, URZ, URZ ;  /* 0x000000fffffff290 */ /* 0x000fe2000fffe0ff */
[----:B--2---:R-:W-:Y:S02]  /*5900*/  @P0 SHF.R.U32.HI R0, RZ, 0x10, R5 ;  /* 0x00000010ff000819 */ /* 0x004fe40000011605 */
        /* <DEDUP_REMOVED lines=12> */
[----:B------:R-:W3:Y:S01]  /*59d0*/  LDCU UR12, c[0x0][0xb20] ;  /* 0x00016400ff0c77ac */ /* 0x000ee20008000800 */
[----:B-1----:R-:W-:Y:S02]  /*59e0*/  UIMAD.WIDE.U32 UR4, UR56, UR55, URZ ;  /* 0x00000037380472a5 */ /* 0x002fe4000f8e00ff */
[----:B------:R-:W-:Y:S02]  /*59f0*/  UIMAD.WIDE.U32 UR6, UR57, UR52, URZ ;  /* 0x00000034390672a5 */ /* 0x000fe4000f8e00ff */
[----:B------:R-:W-:Y:S02]  /*5a00*/  UISETP.NE.AND UP0, UPT, UR54, 0x1, UPT ;  /* 0x000000013600788c */ /* 0x000fe4000bf05270 */
[----:B------:R-:W-:Y:S02]  /*5a10*/  UIMAD.WIDE.U32 UR8, UR37, UR55, URZ ;  /* 0x00000037250872a5 */ /* 0x000fe4000f8e00ff */
[----:B------:R-:W-:Y:S02]  /*5a20*/  UIMAD.WIDE.U32 UR10, UR38, UR52, URZ ;  /* 0x00000034260a72a5 */ /* 0x000fe4000f8e00ff */
[----:B------:R-:W-:Y:S02]  /*5a30*/  UISETP.NE.AND UP1, UPT, UR43, 0x1, UPT ;  /* 0x000000012b00788c */ /* 0x000fe4000bf25270 */
[----:B------:R-:W-:Y:S01]  /*5a40*/  UISETP.NE.AND UP2, UPT, UR42, 0x1, UPT ;  /* 0x000000012a00788c */ /* 0x000fe2000bf45270 */
[----:B------:R-:W-:Y:S02]  /*5a50*/  UMOV UR4, UR5 ;  /* 0x0000000500047c82 */ /* 0x000fe40008000000 */
[----:B---3--:R-:W-:Y:S03]  /*5a60*/  USHF.R.U32.HI UR5, URZ, UR12, UR4 ;  /* 0x0000000cff057299 */ /* 0x008fe60008011604 */
[----:B------:R-:W-:Y:S02]  /*5a70*/  UMOV UR4, UR7 ;  /* 0x0000000700047c82 */ /* 0x000fe40008000000 */
[----:B------:R-:W-:Y:S02]  /*5a80*/  USHF.R.U32.HI UR7, URZ, UR53, UR4 ;  /* 0x00000035ff077299 */ /* 0x000fe40008011604 */
[----:B------:R-:W-:Y:S02]  /*5a90*/  USEL UR4, UR56, UR5, !UP0 ;  /* 0x0000000538047287 */ /* 0x000fe4000c000000 */
[----:B------:R-:W-:Y:S01]  /*5aa0*/  USEL UR7, UR57, UR7, !UP1 ;  /* 0x0000000739077287 */ /* 0x000fe2000c800000 */
[----:B------:R-:W-:Y:S01]  /*5ab0*/  UMOV UR5, UR9 ;  /* 0x0000000900057c82 */ /* 0x000fe20008000000 */
[----:B------:R-:W-:Y:S02]  /*5ac0*/  UIMAD.WIDE.U32 UR8, UR4, UR40, URZ ;  /* 0x00000028040872a5 */ /* 0x000fe4000f8e00ff */
[----:B------:R-:W-:Y:S03]  /*5ad0*/  USHF.R.U32.HI UR6, URZ, UR12, UR5 ;  /* 0x0000000cff067299 */ /* 0x000fe60008011605 */
[----:B------:R-:W-:Y:S01]  /*5ae0*/  UMOV UR5, UR11 ;  /* 0x0000000b00057c82 */ /* 0x000fe20008000000 */
[----:B------:R-:W-:Y:S02]  /*5af0*/  UIMAD.WIDE.U32 UR10, UR7, UR40, URZ ;  /* 0x00000028070a72a5 */ /* 0x000fe4000f8e00ff */
[----:B------:R-:W-:Y:S02]  /*5b00*/  USHF.R.U32.HI UR12, URZ, UR53, UR5 ;  /* 0x00000035ff0c7299 */ /* 0x000fe40008011605 */
[----:B------:R-:W-:Y:S01]  /*5b10*/  USEL UR6, UR37, UR6, !UP0 ;  /* 0x0000000625067287 */ /* 0x000fe2000c000000 */
[----:B------:R-:W-:Y:S02]  /*5b20*/  UMOV UR5, UR9 ;  /* 0x0000000900057c82 */ /* 0x000fe40008000000 */
[----:B------:R-:W-:Y:S01]  /*5b30*/  UMOV UR10, UR11 ;  /* 0x0000000b000a7c82 */ /* 0x000fe20008000000 */
[----:B------:R-:W-:Y:S02]  /*5b40*/  @UP2 USHF.R.U32.HI UR4, URZ, UR41, UR5 ;  /* 0x00000029ff042299 */ /* 0x000fe40008011605 */
[----:B------:R-:W-:Y:S02]  /*5b50*/  @UP2 USHF.R.U32.HI UR7, URZ, UR41, UR10 ;  /* 0x00000029ff072299 */ /* 0x000fe4000801160a */
[----:B------:R-:W-:Y:S02]  /*5b60*/  UIMAD UR4, UR42, UR4, URZ ;  /* 0x000000042a0472a4 */ /* 0x000fe4000f8e02ff */
        /* <DEDUP_REMOVED lines=8> */
[----:B------:R-:W-:Y:S02]  /*5bf0*/  USEL UR11, UR6, UR4, !UP2 ;  /* 0x00000004060b7287 */ /* 0x000fe4000d000000 */
[----:B------:R-:W-:Y:S02]  /*5c00*/  UIADD3 UR8, UPT, UPT, -UR5, URZ, URZ ;  /* 0x000000ff05087290 */ /* 0x000fe4000fffe1ff */
[----:B------:R-:W-:Y:S01]  /*5c10*/  UIADD3 UR10, UPT, UPT, -UR11, URZ, URZ ;  /* 0x000000ff0b0a7290 */ /* 0x000fe2000fffe1ff */
[----:B------:R-:W-:Y:S01]  /*5c20*/  @!UP0 UMOV UR4, UR9 ;  /* 0x0000000900048c82 */ /* 0x000fe20008000000 */
[----:B------:R-:W-:Y:S02]  /*5c30*/  UIADD3 UR9, UPT, UPT, -UR6, URZ, URZ ;  /* 0x000000ff06097290 */ /* 0x000fe4000fffe1ff */
[----:B------:R-:W-:Y:S02]  /*5c40*/  @!UP0 USHF.R.U32.HI UR4, URZ, UR41, UR4 ;  /* 0x00000029ff048299 */ /* 0x000fe40008011604 */
[----:B------:R-:W-:Y:S02]  /*5c50*/  UIMAD UR10, UR42, UR10, UR6 ;  /* 0x0000000a2a0a72a4 */ /* 0x000fe4000f8e0206 */
[----:B------:R-:W-:Y:S04]  /*5c60*/  @!UP0 USEL UR4, UR5, UR4, !UP2 ;  /* 0x0000000405048287 */ /* 0x000fe8000d000000 */
[----:B------:R-:W-:Y:S02]  /*5c70*/  @!UP0 UIMAD UR10, UR7, UR10, UR4 ;  /* 0x0000000a070a82a4 */ /* 0x000fe4000f8e0204 */
[----:B------:R-:W-:Y:S02]  /*5c80*/  @!UP0 UIADD3 UR11, UPT, UPT, UR11, -UR4, URZ ;  /* 0x800000040b0b8290 */ /* 0x000fe4000fffe0ff */
[----:B------:R-:W-:Y:S02]  /*5c90*/  UIMAD UR7, UR43, UR8, UR38 ;  /* 0x000000082b0772a4 */ /* 0x000fe4000f8e0226 */
[----:B------:R-:W-:Y:S02]  /*5ca0*/  @!UP0 UIMAD UR6, UR11, UR42, UR5 ;  /* 0x0000002a0b0682a4 */ /* 0x000fe4000f8e0205 */
[----:B------:R-:W-:Y:S01]  /*5cb0*/  UIMAD UR4, UR54, UR9, UR37 ;  /* 0x00000009360472a4 */ /* 0x000fe2000f8e0225 */
[----:B------:R-:W-:Y:S02]  /*5cc0*/  @!UP0 UMOV UR5, UR10 ;  /* 0x0000000a00058c82 */ /* 0x000fe40008000000 */
[----:B------:R-:W-:Y:S02]  /*5cd0*/  UIMAD UR38, UR5, UR43, UR7 ;  /* 0x0000002b052672a4 */ /* 0x000fe4000f8e0207 */
[----:B------:R-:W-:Y:S11]  /*5ce0*/  UIMAD UR37, UR6, UR54, UR4 ;  /* 0x00000036062572a4 */ /* 0x000ff6000f8e0204 */
[----:B------:R-:W-:Y:S01]  /*5cf0*/  @!UPT UIADD3 URZ, UPT, UPT, URZ, URZ, URZ ;  /* 0x000000fffffff290 */ /* 0x000fe2000fffe0ff */
.L_x_98:
[----:B-1----:R-:W-:Y:S01]  /*5d00*/  UISETP.NE.AND UP0, UPT, UR39, 0x1, UPT ;  /* 0x000000012700788c */ /* 0x002fe2000bf05270 */
[----:B------:R-:W-:Y:S01]  /*5d10*/  IADD3 R91, PT, PT, R91, 0x1, RZ ;  /* 0x000000015b5b7810 */ /* 0x000fe20007ffe0ff */
[----:B------:R-:W-:Y:S02]  /*5d20*/  USHF.L.U32 UR50, UR16, 0x6, URZ ;  /* 0x0000000610327899 */ /* 0x000fe400080006ff */
[----:B------:R-:W-:Y:S07]  /*5d30*/  USHF.L.U32 UR49, UR20, 0x8, URZ ;  /* 0x0000000814317899 */ /* 0x000fee00080006ff */
[----:B------:R-:W1:Y:S01]  /*5d40*/  @!UP0 LDCU.128 UR12, c[0x0][0xb10] ;  /* 0x00016200ff0c87ac */ /* 0x000e620008000c00 */
[----:B------:R-:W3:Y:S01]  /*5d50*/  @!UP0 LDCU UR5, c[0x0][0xb0c] ;  /* 0x00016180ff0587ac */ /* 0x000ee20008000800 */
[----:B------:R-:W4:Y:S01]  /*5d60*/  @!UP0 LDCU UR10, c[0x0][0xb20] ;  /* 0x00016400ff0a87ac */ /* 0x000f220008000800 */
[----:B-1----:R-:W-:Y:S02]  /*5d70*/  UIMAD.WIDE.U32 UR8, UR38, UR12, URZ ;  /* 0x0000000c260872a5 */ /* 0x002fe4000f8e00ff */
[----:B------:R-:W-:Y:S02]  /*5d80*/  UIMAD.WIDE.U32 UR6, UR37, UR15, URZ ;  /* 0x0000000f250672a5 */ /* 0x000fe4000f8e00ff */
[----:B------:R-:W-:Y:S03]  /*5d90*/  @!UP0 UISETP.NE.AND UP1, UPT, UR14, 0x1, UPT ;  /* 0x000000010e00888c */ /* 0x000fe6000bf25270 */
[----:B------:R-:W-:Y:S01]  /*5da0*/  @!UP0 UMOV UR4, UR9 ;  /* 0x0000000900048c82 */ /* 0x000fe20008000000 */
[----:B---3--:R-:W-:Y:S02]  /*5db0*/  @!UP0 UISETP.NE.AND UP2, UPT, UR5, 0x1, UPT ;  /* 0x000000010500888c */ /* 0x008fe4000bf45270 */
[----:B------:R-:W-:Y:S01]  /*5dc0*/  @!UP0 USHF.R.U32.HI UR4, URZ, UR13, UR4 ;  /* 0x0000000dff048299 */ /* 0x000fe20008011604 */
[----:B------:R-:W-:Y:S02]  /*5dd0*/  @!UP0 UMOV UR6, UR7 ;  /* 0x0000000700068c82 */ /* 0x000fe40008000000 */
[----:B----4-:R-:W-:Y:S02]  /*5de0*/  @!UP0 USHF.R.U32.HI UR6, URZ, UR10, UR6 ;  /* 0x0000000aff068299 */ /* 0x010fe40008011606 */
[----:B------:R-:W-:Y:S02]  /*5df0*/  @!UP0 USEL UR7, UR38, UR4, !UP2 ;  /* 0x0000000426078287 */ /* 0x000fe4000d000000 */
[----:B------:R-:W-:Y:S04]  /*5e00*/  @!UP0 USEL UR6, UR37, UR6, !UP1 ;  /* 0x0000000625068287 */ /* 0x000fe8000c800000 */
[----:B------:R-:W-:Y:S02]  /*5e10*/  @!UP0 UIADD3 UR4, UPT, UPT, -UR7, UR6, URZ ;  /* 0x0000000607048290 */ /* 0x000fe4000fffe1ff */
[----:B------:R-:W-:Y:S02]  /*5e20*/  @!UP0 UIADD3 UR6, UPT, UPT, UR7, -UR6, URZ ;  /* 0x8000000607068290 */ /* 0x000fe4000fffe0ff */
[----:B------:R-:W-:Y:S02]  /*5e30*/  @!UP0 UIMAD UR38, UR4, UR5, UR38 ;  /* 0x00000005042682a4 */ /* 0x000fe4000f8e0226 */
[----:B------:R-:W-:Y:S02]  /*5e40*/  @!UP0 UIMAD UR37, UR6, UR14, UR37 ;  /* 0x0000000e062582a4 */ /* 0x000fe4000f8e0225 */
[----:B------:R-:W-:Y:S09]  /*5e50*/  ULOP3.LUT UP0, URZ, UR63, 0x1b0, URZ, 0xc0, !UPT ;  /* 0x000001b03fff7892 */ /* 0x000ff2000f80c0ff */
[----:B------:R-:W-:Y:S05]  /*5e60*/  BRA.U !UP0, `(.L_x_99) ;  /* 0x0000000108407547 */ /* 0x000fea000b800000 */
[----:B------:R-:W1:Y:S01]  /*5e70*/  LDCU.64 UR8, c[0x4][0x88] ;  /* 0x01001100ff0877ac */ /* 0x000e620008000a00 */
[----:B------:R-:W-:Y:S01]  /*5e80*/  MOV R3, 0x0 ;  /* 0x0000000000037802 */ /* 0x000fe20000000f00 */
[----:B------:R-:W-:Y:S02]  /*5e90*/  HFMA2 R12, -RZ, RZ, 0, 5.9604644775390625e-08 ;  /* 0x00000001ff0c7431 */ /* 0x000fe400000001ff */
[----:B------:R-:W-:Y:S02]  /*5ea0*/  IMAD.MOV.U32 R8, RZ, RZ, 0x70 ;  /* 0x00000070ff087424 */ /* 0x000fe400078e00ff */
[----:B------:R-:W-:Y:S01]  /*5eb0*/  IMAD.MOV.U32 R13, RZ, RZ, RZ ;  /* 0x000000ffff0d7224 */ /* 0x000fe200078e00ff */
[----:B------:R-:W3:Y:S01]  /*5ec0*/  LDCU.64 UR6, c[0x4][0x90] ;  /* 0x01001200ff0677ac */ /* 0x000ee20008000a00 */
[----:B------:R-:W4:Y:S01]  /*5ed0*/  LDC.64 R2, c[0x4][R3] ;  /* 0x0100000003027b82 */ /* 0x000f220000000a00 */
[----:B------:R-:W2:Y:S01]  /*5ee0*/  LDCU.64 UR4, c[0x4][0x8] ;  /* 0x01000100ff0477ac */ /* 0x000ea20008000a00 */
[----:B-1----:R-:W-:Y:S01]  /*5ef0*/  MOV R5, UR9 ;  /* 0x0000000900057c02 */ /* 0x002fe20008000f00 */
[----:B------:R-:W-:Y:S01]  /*5f00*/  IMAD.U32 R4, RZ, RZ, UR8 ;  /* 0x00000008ff047e24 */ /* 0x000fe2000f8e00ff */
[----:B---3--:R-:W-:Y:S01]  /*5f10*/  MOV R7, UR7 ;  /* 0x0000000700077c02 */ /* 0x008fe20008000f00 */
[----:B------:R-:W-:Y:S01]  /*5f20*/  IMAD.U32 R6, RZ, RZ, UR6 ;  /* 0x00000006ff067e24 */ /* 0x000fe2000f8e00ff */
[----:B--2---:R-:W-:Y:S01]  /*5f30*/  MOV R11, UR5 ;  /* 0x00000005000b7c02 */ /* 0x004fe20008000f00 */
[----:B------:R-:W-:Y:S02]  /*5f40*/  IMAD.U32 R10, RZ, RZ, UR4 ;  /* 0x00000004ff0a7e24 */ /* 0x000fe4000f8e00ff */
[----:B------:R-:W-:Y:S07]  /*5f50*/  LEPC R20, `(.L_x_99) ;  /* 0x000000001014794e */ /* 0x000fee0000000000 */
[----:B----45:R-:W-:Y:S05]  /*5f60*/  CALL.ABS.NOINC R2 ;  /* 0x0000000002007343 */ /* 0x030fea0003c00000 */
.L_x_99:
[----:B------:R-:W-:Y:S01]  /*5f70*/  LOP3.LUT P0, RZ, R98, 0x1b0, RZ, 0xc0, !PT ;  /* 0x000001b062ff7812 */ /* 0x000fe2000780c0ff */
[----:B------:R-:W-:Y:S11]  /*5f80*/  BSSY.RECONVERGENT B6, `(.L_x_100) ;  /* 0x0000013000067945 */ /* 0x000ff60003800200 */
[----:B------:R-:W-:Y:S01]  /*5f90*/  @!UPT UIADD3 URZ, UPT, UPT, URZ, URZ, URZ ;  /* 0x000000fffffff290 */ /* 0x000fe2000fffe0ff */
[----:B------:R-:W-:Y:S05]  /*5fa0*/  @!P0 BRA `(.L_x_101) ;  /* 0x0000000000408947 */ /* 0x000fea0003800000 */
        /* <DEDUP_REMOVED lines=16> */
.L_x_101:
[----:B------:R-:W-:Y:S05]  /*60b0*/  BSYNC.RECONVERGENT B6 ;  /* 0x0000000000067941 */ /* 0x000fea0003800200 */
.L_x_100:
[----:B------:R-:W-:Y:S02]  /*60c0*/  ISETP.NE.U32.AND P0, PT, RZ, UR46, PT ;  /* 0x0000002eff007c0c */ /* 0x000fe4000bf05070 */
[C---:B------:R-:W-:Y:S02]  /*60d0*/  ISETP.NE.U32.AND P4, PT, R86.reuse, RZ, PT ;  /* 0x000000ff5600720c */ /* 0x040fe40003f85070 */
[----:B------:R-:W-:Y:S02]  /*60e0*/  ISETP.NE.U32.AND P1, PT, R86, RZ, PT ;  /* 0x000000ff5600720c */ /* 0x000fe40003f25070 */
[----:B------:R-:W-:Y:S02]  /*60f0*/  ISETP.NE.AND.EX P0, PT, RZ, UR47, PT, P0 ;  /* 0x0000002fff007c0c */ /* 0x000fe4000bf05300 */
[C---:B------:R-:W-:Y:S02]  /*6100*/  ISETP.NE.AND.EX P4, PT, R87.reuse, RZ, PT, P4 ;  /* 0x000000ff5700720c */ /* 0x040fe40003f85340 */
[----:B------:R-:W-:Y:S02]  /*6110*/  ISETP.NE.AND.EX P1, PT, R87, RZ, P0, P1 ;  /* 0x000000ff5700720c */ /* 0x000fe40000725310 */
[----:B------:R-:W-:Y:S02]  /*6120*/  ISETP.NE.U32.AND P5, PT, R82, RZ, PT ;  /* 0x000000ff5200720c */ /* 0x000fe40003fa5070 */
[----:B------:R-:W-:Y:S02]  /*6130*/  ISETP.NE.U32.AND P2, PT, RZ, UR46, PT ;  /* 0x0000002eff007c0c */ /* 0x000fe4000bf45070 */
[----:B------:R-:W-:Y:S02]  /*6140*/  PLOP3.LUT P0, PT, PT, PT, PT, 0x8, 0x80 ;  /* 0x000000000080781c */ /* 0x000fe40003f0e170 */
[----:B------:R-:W-:Y:S02]  /*6150*/  ISETP.NE.AND.EX P5, PT, R83, RZ, PT, P5 ;  /* 0x000000ff5300720c */ /* 0x000fe40003fa5350 */
[----:B------:R-:W-:Y:S03]  /*6160*/  ISETP.NE.AND.EX P2, PT, RZ, UR47, PT, P2 ;  /* 0x0000002fff007c0c */ /* 0x000fe6000bf45320 */
[----:B------:R-:W-:Y:S01]  /*6170*/  @!P1 PLOP3.LUT P0, PT, P4, PT, PT, 0x80, 0x8 ;  /* 0x000000000008981c */ /* 0x000fe2000270f070 */
[----:B------:R-:W-:Y:S01]  /*6180*/  @!UPT UIADD3 URZ, UPT, UPT, URZ, URZ, URZ ;  /* 0x000000fffffff290 */ /* 0x000fe2000fffe0ff */
[----:B------:R-:W-:Y:S11]  /*6190*/  @!P4 BRA `(.L_x_102) ;  /* 0x000000000030c947 */ /* 0x000ff60003800000 */
[----:B------:R-:W-:Y:S01]  /*61a0*/  ISETP.NE.U32.AND P3, PT, R84, RZ, PT ;  /* 0x000000ff5400720c */ /* 0x000fe20003f65070 */
[----:B------:R-:W1:Y:S01]  /*61b0*/  LDCU.64 UR4, c[0x0][0x358] ;  /* 0x00006b00ff0477ac */ /* 0x000e620008000a00 */
[----:B------:R-:W-:Y:S02]  /*61c0*/  IMAD.MOV.U32 R89, RZ, RZ, 0x1 ;  /* 0x00000001ff597424 */ /* 0x000fe400078e00ff */
[----:B------:R-:W-:Y:S11]  /*61d0*/  ISETP.NE.AND.EX P3, PT, R85, RZ, PT, P3 ;  /* 0x000000ff5500720c */ /* 0x000ff60003f65330 */
[----:B------:R-:W-:Y:S02]  /*61e0*/  @!UPT UIADD3 URZ, UPT, UPT, URZ, URZ, URZ ;  /* 0x000000fffffff290 */ /* 0x000fe4000fffe0ff */
[----:B------:R-:W3:Y:S01]  /*61f0*/  @P3 LDC.64 R2, c[0x0][0x888] ;  /* 0x00022200ff023b82 */ /* 0x000ee20000000a00 */
[----:B--2---:R-:W-:Y:S04]  /*6200*/  @P3 IMAD R0, R86, UR36, RZ ;  /* 0x0000002456003c24 */ /* 0x004fe8000f8e02ff */
[----:B---3--:R-:W-:Y:S04]  /*6210*/  @P3 IMAD.WIDE R2, R0, 0x4, R2 ;  /* 0x0000000400023825 */ /* 0x008fe800078e0202 */
[----:B------:R-:W-:Y:S01]  /*6220*/  HFMA2 R0, -RZ, RZ, 0, 5.9604644775390625e-08 ;  /* 0x00000001ff007431 */ /* 0x000fe200000001ff */
[----:B-1---5:R1:W5:Y:S04]  /*6230*/  @P3 LDG.E R41, desc[UR4][R2.64] ;  /* 0x0000000402293981 */ /* 0x022368000c1e1900 */
[----:B------:R-:W-:Y:S01]  /*6240*/  @!P3 PRMT R89, R0, 0x7610, R89 ;  /* 0x000076100059b816 */ /* 0x000fe20000000059 */
[----:B-1----:R-:W3:Y:S06]  /*6250*/  @!P3 LDC R41, c[0x0][0x880] ;  /* 0x00022000ff29bb82 */ /* 0x002eec0000000800 */
.L_x_102:
[----:B------:R-:W-:Y:S05]  /*6260*/  @!P5 BRA `(.L_x_103) ;  /* 0x000000000024d947 */ /* 0x000fea0003800000 */
[----:B------:R-:W-:Y:S01]  /*6270*/  ISETP.NE.U32.AND P3, PT, R80, RZ, PT ;  /* 0x000000ff5000720c */ /* 0x000fe20003f65070 */
[----:B------:R-:W1:Y:S03]  /*6280*/  LDCU.64 UR4, c[0x0][0x358] ;  /* 0x00006b00ff0477ac */ /* 0x000e660008000a00 */
[----:B------:R-:W-:Y:S11]  /*6290*/  ISETP.NE.AND.EX P3, PT, R81, RZ, PT, P3 ;  /* 0x000000ff5100720c */ /* 0x000ff60003f65330 */
[----:B------:R-:W-:Y:S02]  /*62a0*/  @!UPT UIADD3 URZ, UPT, UPT, URZ, URZ, URZ ;  /* 0x000000fffffff290 */ /* 0x000fe4000fffe0ff */
[----:B------:R-:W4:Y:S01]  /*62b0*/  @P3 LDC.64 R2, c[0x0][0x8a8] ;  /* 0x00022a00ff023b82 */ /* 0x000f220000000a00 */
[----:B--2---:R-:W-:Y:S04]  /*62c0*/  @P3 IMAD R0, R82, UR36, RZ ;  /* 0x0000002452003c24 */ /* 0x004fe8000f8e02ff */
[----:B----4-:R-:W-:Y:S05]  /*62d0*/  @P3 IMAD.WIDE R2, R0, 0x4, R2 ;  /* 0x0000000400023825 */ /* 0x010fea00078e0202 */
[----:B-1---5:R1:W5:Y:S02]  /*62e0*/  @P3 LDG.E R38, desc[UR4][R2.64] ;  /* 0x0000000402263981 */ /* 0x022364000c1e1900 */
[----:B-1----:R-:W4:Y:S02]  /*62f0*/  @!P3 LDC R38, c[0x0][0x8a0] ;  /* 0x00022800ff26bb82 */ /* 0x002f240000000800 */
.L_x_103:
[----:B---3-5:R-:W-:Y:S01]  /*6300*/  FSETP.NEU.AND P3, PT, R41, RZ, PT ;  /* 0x000000ff2900720b */ /* 0x028fe20003f6d000 */
[----:B------:R-:W-:Y:S01]  /*6310*/  BSSY B1, `(.L_x_104) ;  /* 0x0000041000017945 */ /* 0x000fe20003800000 */
[----:B------:R-:W-:Y:S01]  /*6320*/  SEL R6, RZ, 0xffffffff, P2 ;  /* 0xffffffffff067807 */ /* 0x000fe20001000000 */
[----:B------:R-:W-:Y:S01]  /*6330*/  IMAD.MOV.U32 R101, RZ, RZ, 0x1 ;  /* 0x00000001ff657424 */ /* 0x000fe200078e00ff */
[----:B------:R-:W-:Y:S02]  /*6340*/  LOP3.LUT P2, RZ, R89, 0xff, RZ, 0xc0, !PT ;  /* 0x000000ff59ff7812 */ /* 0x000fe4000784c0ff */
[----:B------:R-:W-:Y:S02]  /*6350*/  CS2R R78, SRZ ;  /* 0x00000000004e7805 */ /* 0x000fe4000001ff00 */
[----:B------:R-:W-:Y:S02]  /*6360*/  @!P1 SEL R3, RZ, 0xffffffff, P3 ;  /* 0xffffffffff039807 */ /* 0x000fe40001800000 */
[----:B------:R-:W-:Y:S02]  /*6370*/  CS2R R76, SRZ ;  /* 0x00000000004c7805 */ /* 0x000fe4000001ff00 */
[----:B------:R-:W-:Y:S02]  /*6380*/  LEA R2, R95, UR44, 0x3 ;  /* 0x0000002c5f027c11 */ /* 0x000fe4000f8e18ff */
[----:B------:R-:W-:Y:S02]  /*6390*/  CS2R R74, SRZ ;  /* 0x00000000004a7805 */ /* 0x000fe4000001ff00 */
[----:B------:R-:W-:Y:S02]  /*63a0*/  @P0 SEL R3, R6, R3, !P2 ;  /* 0x0000000306030207 */ /* 0x000fe40005000000 */
[----:B------:R-:W-:Y:S02]  /*63b0*/  CS2R R72, SRZ ;  /* 0x0000000000487805 */ /* 0x000fe4000001ff00 */
[----:B------:R-:W-:Y:S02]  /*63c0*/  LEA R71, R36, UR44, 0x3 ;  /* 0x0000002c24477c11 */ /* 0x000fe4000f8e18ff */
[----:B------:R-:W-:Y:S02]  /*63d0*/  @!P1 LOP3.LUT R3, R3, 0x1, RZ, 0xc0, !PT ;  /* 0x0000000103039812 */ /* 0x000fe400078ec0ff */
[----:B------:R-:W-:Y:S02]  /*63e0*/  SHF.L.U32 R4, R96, 0x1f, RZ ;  /* 0x0000001f60047819 */ /* 0x000fe400000006ff */
[----:B------:R-:W-:Y:S02]  /*63f0*/  ISETP.NE.U32.OR P6, PT, R3, 0x1, P1 ;  /* 0x000000010300780c */ /* 0x000fe40000fc5470 */
[----:B------:R-:W-:Y:S02]  /*6400*/  LEA.HI R39, R36, R36, RZ, 0x1 ;  /* 0x0000002424277211 */ /* 0x000fe400078f08ff */
[----:B------:R-:W-:Y:S02]  /*6410*/  SEL R3, RZ, 0xffffffff, P3 ;  /* 0xffffffffff037807 */ /* 0x000fe40001800000 */
[----:B------:R-:W-:Y:S01]  /*6420*/  P2R R103, PR, RZ, 0x40 ;  /* 0x00000040ff677803 */ /* 0x000fe20000000000 */
[C---:B--2---:R-:W-:Y:S01]  /*6430*/  IMAD.SHL.U32 R0, R39.reuse, 0x80, RZ ;  /* 0x0000008027007824 */ /* 0x044fe200078e00ff */
[----:B------:R-:W-:Y:S02]  /*6440*/  @P4 SEL R3, R6, R3, !P2 ;  /* 0x0000000306034207 */ /* 0x000fe40005000000 */
[----:B------:R-:W-:Y:S02]  /*6450*/  LOP3.LUT R39, R39, 0xffe, RZ, 0xc0, !PT ;  /* 0x00000ffe27277812 */ /* 0x000fe400078ec0ff */
[----:B------:R-:W-:Y:S02]  /*6460*/  LOP3.LUT R0, R0, 0xffffff00, RZ, 0xc0, !PT ;  /* 0xffffff0000007812 */ /* 0x000fe400078ec0ff */
[----:B------:R-:W-:Y:S01]  /*6470*/  @P6 SHF.L.U32 R5, R93, 0x1f, RZ ;  /* 0x0000001f5d056819 */ /* 0x000fe200000006ff */
[----:B------:R-:W-:Y:S01]  /*6480*/  IMAD.IADD R39, R36, 0x1, -R39 ;  /* 0x0000000124277824 */ /* 0x000fe200078e0a27 */
[----:B------:R-:W-:Y:S01]  /*6490*/  LOP3.LUT R3, R3, 0x1, RZ, 0xc0, !PT ;  /* 0x0000000103037812 */ /* 0x000fe200078ec0ff */
[----:B------:R-:W-:Y:S01]  /*64a0*/  IMAD.IADD R0, R37, 0x1, R0 ;  /* 0x0000000125007824 */ /* 0x000fe200078e0200 */
[----:B------:R-:W1:Y:S02]  /*64b0*/  @P6 SYNCS.PHASECHK.TRANS64.TRYWAIT P1, [R2+URZ+0xa0], R5 ;  /* 0x0000a005020065a7 */ /* 0x000e6400080211ff */
[----:B------:R-:W-:Y:S01]  /*64c0*/  ISETP.NE.U32.AND P5, PT, R3, 0x1, PT ;  /* 0x000000010300780c */ /* 0x000fe20003fa5070 */
[----:B------:R-:W-:Y:S03]  /*64d0*/  IMAD R39, R39, 0x100000, R0 ;  /* 0x0010000027277824 */ /* 0x000fe600078e0200 */
[----:B------:R-:W-:Y:S01]  /*64e0*/  P2R R102, PR, RZ, 0x20 ;  /* 0x00000020ff667803 */ /* 0x000fe20000000000 */
[----:B------:R2:W3:Y:S01]  /*64f0*/  SYNCS.PHASECHK.TRANS64.TRYWAIT P0, [R71+URZ+0x110], R4 ;  /* 0x00011004470075a7 */ /* 0x0004e200080011ff */
[----:B-1----:R-:W-:Y:S01]  /*6500*/  @P6 SEL R101, RZ, 0x1, !P1 ;  /* 0x00000001ff656807 */ /* 0x002fe20004800000 */
[----:B--2---:R-:W-:Y:S06]  /*6510*/  @!P6 BRA `(.L_x_105) ;  /* 0x000000000080e947 */ /* 0x004fec0003800000 */
[----:B------:R-:W-:Y:S01]  /*6520*/  @P5 IMAD R6, R95, 0x1000, R88 ;  /* 0x000010005f065824 */ /* 0x000fe200078e0258 */
[----:B------:R-:W1:Y:S01]  /*6530*/  S2R R0, SR_CgaCtaId ;  /* 0x0000000000007919 */ /* 0x000e620000008800 */
[----:B------:R-:W-:Y:S01]  /*6540*/  ISETP.NE.AND P1, PT, R101, RZ, PT ;  /* 0x000000ff6500720c */ /* 0x000fe20003f25270 */
[----:B------:R-:W-:Y:S01]  /*6550*/  BSSY B0, `(.L_x_106) ;  /* 0x000000b000007945 */ /* 0x000fe20003800000 */
[----:B------:R-:W-:Y:S01]  /*6560*/  @P5 VIADD R5, R6, UR44 ;  /* 0x0000002c06055c36 */ /* 0x000fe20008000000 */
[----:B------:R-:W-:Y:S02]  /*6570*/  CS2R R74, SRZ ;  /* 0x00000000004a7805 */ /* 0x000fe4000001ff00 */
[----:B------:R-:W-:Y:S02]  /*6580*/  CS2R R72, SRZ ;  /* 0x0000000000487805 */ /* 0x000fe4000001ff00 */
[----:B------:R-:W-:Y:S01]  /*6590*/  CS2R R78, SRZ ;  /* 0x00000000004e7805 */ /* 0x000fe2000001ff00 */
[----:B------:R-:W-:Y:S01]  /*65a0*/  @P5 IMAD R5, R97, -0x10, R5 ;  /* 0xfffffff061055824 */ /* 0x000fe200078e0205 */
[----:B------:R-:W-:Y:S04]  /*65b0*/  CS2R R76, SRZ ;  /* 0x00000000004c7805 */ /* 0x000fe8000001ff00 */
[----:B------:R-:W-:Y:S05]  /*65c0*/  @P1 BRA `(.L_x_107) ;  /* 0x00000000000c1947 */ /* 0x000fea0003800000 */
[----:B------:R-:W-:Y:S04]  /*65d0*/  SHF.L.U32 R3, R93, 0x1f, RZ ;  /* 0x0000001f5d037819 */ /* 0x000fe800000006ff */
[----:B------:R-:W2:Y:S02]  /*65e0*/  SYNCS.PHASECHK.TRANS64.TRYWAIT P1, [R2+URZ+0xa0], R3 ;  /* 0x0000a003020075a7 */ /* 0x000ea400080211ff */
[----:B--2---:R-:W-:Y:S05]  /*65f0*/  @!P1 BRA `(.L_x_108) ;  /* 0x0000004000949947 */ /* 0x004fea0003800000 */
.L_x_107:
[----:B------:R-:W-:Y:S05]  /*6600*/  BSYNC B0 ;  /* 0x0000000000007941 */ /* 0x000fea0003800000 */
.L_x_106:
[----:B------:R-:W-:Y:S01]  /*6610*/  ISETP.NE.AND P1, PT, R102, RZ, PT ;  /* 0x000000ff6600720c */ /* 0x000fe20003f25270 */
[----:B--2---:R-:W-:Y:S02]  /*6620*/  VIADD R3, R2, 0xc0 ;  /* 0x000000c002037836 */ /* 0x004fe40000000000 */
[----:B------:R-:W-:Y:S03]  /*6630*/  VIADD R95, R95, 0x1 ;  /* 0x000000015f5f7836 */ /* 0x000fe60000000000 */
[----:B-1----:R-:W-:Y:S07]  /*6640*/  PRMT R0, R0, 0x654, R3 ;  /* 0x0000065400007816 */ /* 0x002fee0000000003 */
[----:B------:R1:W2:Y:S04]  /*6650*/  @P1 LDS.128 R72, [R6+UR44+0x200] ;  /* 0x0002002c06481984 */ /* 0x0002a80008000c00 */
[----:B------:R1:W1:Y:S01]  /*6660*/  @P1 LDS.128 R76, [R5+0x210] ;  /* 0x00021000054c1984 */ /* 0x0002620000000c00 */
[C---:B------:R-:W-:Y:S01]  /*6670*/  ISETP.NE.AND P1, PT, R95.reuse, 0x4, PT ;  /* 0x000000045f00780c */ /* 0x040fe20003f25270 */
[----:B------:R-:W-:Y:S01]  /*6680*/  @!PT LDS RZ, [RZ] ;  /* 0x00000000fffff984 */ /* 0x000fe20000000800 */
[----:B------:R-:W-:Y:S01]  /*6690*/  @!PT LDS RZ, [RZ] ;  /* 0x00000000fffff984 */ /* 0x000fe20000000800 */
[----:B------:R-:W-:Y:S01]  /*66a0*/  @!PT LDS RZ, [RZ] ;  /* 0x00000000fffff984 */ /* 0x000fe20000000800 */
[----:B------:R-:W-:Y:S01]  /*66b0*/  @!PT LDS RZ, [RZ] ;  /* 0x00000000fffff984 */ /* 0x000fe20000000800 */
[----:B------:R5:W-:Y:S06]  /*66c0*/  MEMBAR.ALL.CTA ;  /* 0x0000000000007992 */ /* 0x000bec0000008000 */
[----:B-----5:R-:W5:Y:S01]  /*66d0*/  FENCE.VIEW.ASYNC.S ;  /* 0x00000000000073c6 */ /* 0x020f620000000000 */
[----:B------:R-:W-:Y:S01]  /*66e0*/  SEL R95, R95, RZ, P1 ;  /* 0x000000ff5f5f7207 */ /* 0x000fe20000800000 */
[----:B-----5:R5:W-:Y:S02]  /*66f0*/  SYNCS.ARRIVE.TRANS64.RED.A1T0 RZ, [R0+URZ], RZ ;  /* 0x000000ff00ff79a7 */ /* 0x020be400081004ff */
[----:B-----5:R-:W-:Y:S04]  /*6700*/  SEL R0, RZ, 0x1, P1 ;  /* 0x00000001ff007807 */ /* 0x020fe80000800000 */
[----:B--2---:R-:W-:Y:S02]  /*6710*/  LOP3.LUT R93, R93, R0, RZ, 0x3c, !PT ;  /* 0x000000005d5d7212 */ /* 0x004fe400078e3cff */
.L_x_105:
[----:B------:R-:W-:Y:S05]  /*6720*/  BSYNC B1 ;  /* 0x0000000000017941 */ /* 0x000fea0003800000 */
.L_x_104:
[----:B------:R-:W-:Y:S04]  /*6730*/  SHF.R.U32.HI R3, RZ, 0x15, R39 ;  /* 0x00000015ff037819 */ /* 0x000fe80000011627 */
[----:B------:R-:W-:Y:S01]  /*6740*/  LOP3.LUT P1, RZ, R3, 0x3, R90, 0x48, !PT ;  /* 0x0000000303ff7812 */ /* 0x000fe2000782485a */
[----:B------:R-:W-:Y:S01]  /*6750*/  @!UPT UIADD3 URZ, UPT, UPT, URZ, URZ, URZ ;  /* 0x000000fffffff290 */ /* 0x000fe2000fffe0ff */
[----:B---3--:R-:W-:Y:S11]  /*6760*/  @P0 BRA `(.L_x_109) ;  /* 0x0000000000080947 */ /* 0x008ff60003800000 */
[----:B------:R-:W2:Y:S02]  /*6770*/  SYNCS.PHASECHK.TRANS64.TRYWAIT P0, [R71+URZ+0x110], R4 ;  /* 0x00011004470075a7 */ /* 0x000ea400080011ff */
[----:B--2---:R-:W-:Y:S05]  /*6780*/  @!P0 BRA `(.L_x_110) ;  /* 0x0000004000448947 */ /* 0x004fea0003800000 */
.L_x_109:
        /* <DEDUP_REMOVED lines=8> */
[----:B------:R-:W5:Y:S01]  /*6810*/  LDCU.64 UR4, c[0x4][0x18] ;  /* 0x01000300ff0477ac */ /* 0x000f620008000a00 */
[----:B-1----:R-:W-:Y:S01]  /*6820*/  MOV R5, UR9 ;  /* 0x0000000900057c02 */ /* 0x002fe20008000f00 */
[----:B--2---:R-:W-:Y:S01]  /*6830*/  IMAD.U32 R4, RZ, RZ, UR8 ;  /* 0x00000008ff047e24 */ /* 0x004fe2000f8e00ff */
[----:B---3--:R-:W-:Y:S01]  /*6840*/  MOV R7, UR7 ;  /* 0x0000000700077c02 */ /* 0x008fe20008000f00 */
[----:B------:R-:W-:Y:S01]  /*6850*/  IMAD.U32 R6, RZ, RZ, UR6 ;  /* 0x00000006ff067e24 */ /* 0x000fe2000f8e00ff */
[----:B-----5:R-:W-:Y:S01]  /*6860*/  MOV R11, UR5 ;  /* 0x00000005000b7c02 */ /* 0x020fe20008000f00 */
[----:B------:R-:W-:Y:S02]  /*6870*/  IMAD.U32 R10, RZ, RZ, UR4 ;  /* 0x00000004ff0a7e24 */ /* 0x000fe4000f8e00ff */
[----:B------:R-:W-:Y:S07]  /*6880*/  LEPC R20, `(.L_x_111) ;  /* 0x000000001014794e */ /* 0x000fee0000000000 */
[----:B----4-:R-:W-:Y:S05]  /*6890*/  CALL.ABS.NOINC R2 ;  /* 0x0000000002007343 */ /* 0x010fea0003c00000 */
.L_x_111:
[-C--:B------:R-:W-:Y:S01]  /*68a0*/  F2FP.F16.E4M3.UNPACK_B R42, R72.reuse ;  /* 0x00000048ff2a723e */ /* 0x080fe200020006ff */
[----:B------:R-:W-:Y:S05]  /*68b0*/  WARPSYNC.ALL ;  /* 0x0000000000007948 */ /* 0x000fea0003800000 */
[----:B------:R-:W-:Y:S01]  /*68c0*/  R2UR UR4, R39 ;  /* 0x00000000270472ca */ /* 0x000fe200000e0000 */
[--C-:B------:R-:W-:Y:S01]  /*68d0*/  HADD2.F32 R40, -RZ, R42.reuse.H0_H0 ;  /* 0x2000002aff287230 */ /* 0x100fe20000004100 */
[----:B------:R-:W-:Y:S01]  /*68e0*/  F2FP.F16.E4M3.UNPACK_B R43, R72.H1 ;  /* 0x00000048ff2b723e */ /* 0x000fe200030006ff */
[----:B------:R-:W-:Y:S01]  /*68f0*/  HADD2.F32 R42, -RZ, R42.H1_H1 ;  /* 0x3000002aff2a7230 */ /* 0x000fe20000004100 */
[-C--:B------:R-:W-:Y:S01]  /*6900*/  F2FP.F16.E4M3.UNPACK_B R45, R73.reuse ;  /* 0x00000049ff2d723e */ /* 0x080fe200020006ff */
[----:B------:R-:W-:Y:S01]  /*6910*/  BSSY.RECONVERGENT B0, `(.L_x_112) ;  /* 0x0000099000007945 */ /* 0x000fe20003800200 */
[----:B------:R-:W-:Y:S01]  /*6920*/  F2FP.F16.E4M3.UNPACK_B R47, R73.H1 ;  /* 0x00000049ff2f723e */ /* 0x000fe200030006ff */
[--C-:B------:R-:W-:Y:S01]  /*6930*/  HADD2.F32 R44, -RZ, R43.reuse.H0_H0 ;  /* 0x2000002bff2c7230 */ /* 0x100fe20000004100 */
[-C--:B------:R-:W-:Y:S01]  /*6940*/  F2FP.F16.E4M3.UNPACK_B R49, R74.reuse ;  /* 0x0000004aff31723e */ /* 0x080fe200020006ff */
[----:B------:R-:W-:Y:S01]  /*6950*/  HADD2.F32 R46, -RZ, R43.H1_H1 ;  /* 0x3000002bff2e7230 */ /* 0x000fe20000004100 */
[----:B------:R-:W-:Y:S01]  /*6960*/  F2FP.F16.E4M3.UNPACK_B R51, R74.H1 ;  /* 0x0000004aff33723e */ /* 0x000fe200030006ff */
[--C-:B------:R-:W-:Y:S01]  /*6970*/  HADD2.F32 R43, -RZ, R45.reuse.H0_H0 ;  /* 0x2000002dff2b7230 */ /* 0x100fe20000004100 */
[-C--:B------:R-:W-:Y:S01]  /*6980*/  F2FP.F16.E4M3.UNPACK_B R53, R75.reuse ;  /* 0x0000004bff35723e */ /* 0x080fe200020006ff */
[----:B-12---:R-:W-:Y:S01]  /*6990*/  LDTM.16dp32bit_t0_t15.x32 R4, tmem[UR4] ;  /* 0x00000004000479ee */ /* 0x006fe20008a80000 */
[----:B------:R-:W4:Y:S01]  /*69a0*/  LDTM.16dp32bit_t16_t31.x32 R4, tmem[UR4+0x20] ;  /* 0x00002004000479ee */ /* 0x000f220008aa0000 */
[----:B------:R-:W-:Y:S01]  /*69b0*/  SHF.L.U32 R104, R92, 0x4, RZ ;  /* 0x000000045c687819 */ /* 0x000fe200000006ff */
[----:B------:R-:W-:Y:S01]  /*69c0*/  HADD2.F32 R48, -RZ, R45.H1_H1 ;  /* 0x3000002dff307230 */ /* 0x000fe20000004100 */
[----:B------:R-:W-:Y:S01]  /*69d0*/  F2FP.F16.E4M3.UNPACK_B R55, R75.H1 ;  /* 0x0000004bff37723e */ /* 0x000fe200030006ff */
[----:B------:R-:W-:Y:S01]  /*69e0*/  HADD2.F32 R52, -RZ, R49.H1_H1 ;  /* 0x30000031ff347230 */ /* 0x000fe20000004100 */
[-C--:B------:R-:W-:Y:S01]  /*69f0*/  F2FP.F16.E4M3.UNPACK_B R57, R76.reuse ;  /* 0x0000004cff39723e */ /* 0x080fe200020006ff */
[----:B------:R-:W-:Y:S01]  /*6a00*/  HADD2.F32 R56, -RZ, R53.H1_H1 ;  /* 0x30000035ff387230 */ /* 0x000fe20000004100 */
[----:B------:R-:W-:Y:S01]  /*6a10*/  F2FP.F16.E4M3.UNPACK_B R59, R76.H1 ;  /* 0x0000004cff3b723e */ /* 0x000fe200030006ff */
[----:B------:R-:W-:Y:S01]  /*6a20*/  HADD2.F32 R45, -RZ, R47.H0_H0 ;  /* 0x2000002fff2d7230 */ /* 0x000fe20000004100 */
[-C--:B------:R-:W-:Y:S01]  /*6a30*/  F2FP.F16.E4M3.UNPACK_B R61, R77.reuse ;  /* 0x0000004dff3d723e */ /* 0x080fe200020006ff */
[----:B------:R-:W-:Y:S01]  /*6a40*/  HADD2.F32 R60, -RZ, R57.H1_H1 ;  /* 0x30000039ff3c7230 */ /* 0x000fe20000004100 */
[----:B------:R-:W-:Y:S01]  /*6a50*/  F2FP.F16.E4M3.UNPACK_B R63, R77.H1 ;  /* 0x0000004dff3f723e */ /* 0x000fe200030006ff */
[----:B------:R-:W-:Y:S01]  /*6a60*/  HADD2.F32 R50, -RZ, R47.H1_H1 ;  /* 0x3000002fff327230 */ /* 0x000fe20000004100 */
[-C--:B------:R-:W-:Y:S01]  /*6a70*/  F2FP.F16.E4M3.UNPACK_B R65, R78.reuse ;  /* 0x0000004eff41723e */ /* 0x080fe200020006ff */
[----:B------:R-:W-:Y:S01]  /*6a80*/  HADD2.F32 R47, -RZ, R49.H0_H0 ;  /* 0x20000031ff2f7230 */ /* 0x000fe20000004100 */
[----:B------:R-:W-:Y:S01]  /*6a90*/  F2FP.F16.E4M3.UNPACK_B R67, R78.H1 ;  /* 0x0000004eff43723e */ /* 0x000fe200030006ff */
[----:B------:R-:W-:Y:S01]  /*6aa0*/  HADD2.F32 R64, -RZ, R61.H1_H1 ;  /* 0x3000003dff407230 */ /* 0x000fe20000004100 */
[----:B------:R-:W-:Y:S01]  /*6ab0*/  ISETP.NE.AND P0, PT, R99, RZ, PT ;  /* 0x000000ff6300720c */ /* 0x000fe20003f05270 */
[----:B------:R-:W-:Y:S01]  /*6ac0*/  HADD2.F32 R68, -RZ, R65.H1_H1 ;  /* 0x30000041ff447230 */ /* 0x000fe20000004100 */
[----:B------:R-:W-:Y:S01]  /*6ad0*/  ISETP.NE.AND P6, PT, R103, RZ, PT ;  /* 0x000000ff6700720c */ /* 0x000fe20003fc5270 */
[--C-:B------:R-:W-:Y:S02]  /*6ae0*/  HADD2.F32 R49, -RZ, R51.reuse.H0_H0 ;  /* 0x20000033ff317230 */ /* 0x100fe40000004100 */
[----:B------:R-:W-:Y:S02]  /*6af0*/  HADD2.F32 R54, -RZ, R51.H1_H1 ;  /* 0x30000033ff367230 */ /* 0x000fe40000004100 */
[C---:B----4-:R-:W-:Y:S01]  /*6b00*/  FMUL R0, R38.reuse, R4 ;  /* 0x0000000426007220 */ /* 0x050fe20000400000 */
[C---:B------:R-:W-:Y:S01]  /*6b10*/  FMUL R2, R38.reuse, R5 ;  /* 0x0000000526027220 */ /* 0x040fe20000400000 */
[C---:B------:R-:W-:Y:S01]  /*6b20*/  FMUL R4, R38.reuse, R8 ;  /* 0x0000000826047220 */ /* 0x040fe20000400000 */
[C---:B------:R-:W-:Y:S01]  /*6b30*/  FMUL R5, R38.reuse, R9 ;  /* 0x0000000926057220 */ /* 0x040fe20000400000 */
[C---:B------:R-:W-:Y:S01]  /*6b40*/  FFMA R0, R41.reuse, R40, R0 ;  /* 0x0000002829007223 */ /* 0x040fe20000000000 */
[C---:B------:R-:W-:Y:S01]  /*6b50*/  FFMA R2, R41.reuse, R42, R2 ;  /* 0x0000002a29027223 */ /* 0x040fe20000000002 */
[C---:B------:R-:W-:Y:S01]  /*6b60*/  FMUL R8, R38.reuse, R12 ;  /* 0x0000000c26087220 */ /* 0x040fe20000400000 */
[C---:B------:R-:W-:Y:S01]  /*6b70*/  FMUL R9, R38.reuse, R13 ;  /* 0x0000000d26097220 */ /* 0x040fe20000400000 */
[----:B------:R-:W-:Y:S02]  /*6b80*/  HADD2.F32 R51, -RZ, R53.H0_H0 ;  /* 0x20000035ff337230 */ /* 0x000fe40000004100 */
[C---:B------:R-:W-:Y:S01]  /*6b90*/  FMUL R12, R38.reuse, R16 ;  /* 0x00000010260c7220 */ /* 0x040fe20000400000 */
        /* <DEDUP_REMOVED lines=12> */
[-C--:B------:R-:W-:Y:S01]  /*6c60*/  F2FP.F16.E4M3.UNPACK_B R40, R79.reuse ;  /* 0x0000004fff28723e */ /* 0x080fe200020006ff */
[C---:B------:R-:W-:Y:S01]  /*6c70*/  FFMA R3, R41.reuse, R44, R3 ;  /* 0x0000002c29037223 */ /* 0x040fe20000000003 */
[C---:B------:R-:W-:Y:S01]  /*6c80*/  FFMA R7, R41.reuse, R46, R7 ;  /* 0x0000002e29077223 */ /* 0x040fe20000000007 */
[----:B------:R-:W-:Y:S01]  /*6c90*/  F2FP.F16.E4M3.UNPACK_B R42, R79.H1 ;  /* 0x0000004fff2a723e */ /* 0x000fe200030006ff */
[C---:B------:R-:W-:Y:S01]  /*6ca0*/  FFMA R4, R41.reuse, R43, R4 ;  /* 0x0000002b29047223 */ /* 0x040fe20000000004 */
[----:B------:R-:W-:Y:S01]  /*6cb0*/  FFMA R5, R41, R48, R5 ;  /* 0x0000003029057223 */ /* 0x000fe20000000005 */
[C---:B------:R-:W-:Y:S01]  /*6cc0*/  FMUL R11, R38.reuse, R11 ;  /* 0x0000000b260b7220 */ /* 0x040fe20000400000 */
[----:B------:R-:W-:Y:S01]  /*6cd0*/  F2FP.SATFINITE.E4M3.F32.PACK_AB_MERGE_C R105, R7, R3, RZ ;  /* 0x000000030769723e */ /* 0x000fe200048070ff */
[C---:B------:R-:W-:Y:S01]  /*6ce0*/  FFMA R6, R41.reuse, R45, R6 ;  /* 0x0000002d29067223 */ /* 0x040fe20000000006 */
[----:B------:R-:W-:Y:S01]  /*6cf0*/  FMUL R10, R38, R14 ;  /* 0x0000000e260a7220 */ /* 0x000fe20000400000 */
[C---:B------:R-:W-:Y:S01]  /*6d00*/  FFMA R11, R41.reuse, R50, R11 ;  /* 0x00000032290b7223 */ /* 0x040fe2000000000b */
[----:B------:R-:W-:Y:S01]  /*6d10*/  F2FP.SATFINITE.E4M3.F32.PACK_AB_MERGE_C R108, R2, R0, R105 ;  /* 0x00000000026c723e */ /* 0x000fe20004807069 */
[----:B------:R-:W-:Y:S01]  /*6d20*/  FMUL R15, R38, R15 ;  /* 0x0000000f260f7220 */ /* 0x000fe20000400000 */
[----:B------:R-:W-:Y:S01]  /*6d30*/  IADD3 R105, PT, PT, R88, UR44, RZ ;  /* 0x0000002c58697c10 */ /* 0x000fe2000fffe0ff */
[----:B------:R-:W-:Y:S01]  /*6d40*/  FFMA R8, R41, R47, R8 ;  /* 0x0000002f29087223 */ /* 0x000fe20000000008 */
[----:B------:R-:W-:Y:S01]  /*6d50*/  F2FP.SATFINITE.E4M3.F32.PACK_AB_MERGE_C R109, R11, R6, RZ ;  /* 0x000000060b6d723e */ /* 0x000fe200048070ff */
[----:B------:R-:W-:Y:S01]  /*6d60*/  FFMA R9, R41, R52, R9 ;  /* 0x0000003429097223 */ /* 0x000fe20000000009 */
[--C-:B------:R-:W-:Y:S01]  /*6d70*/  HADD2.F32 R53, -RZ, R55.reuse.H0_H0 ;  /* 0x20000037ff357230 */ /* 0x100fe20000004100 */
[----:B------:R-:W-:Y:S01]  /*6d80*/  IADD3 R100, PT, PT, R105, R104, RZ ;  /* 0x0000006869647210 */ /* 0x000fe20007ffe0ff */
[----:B------:R-:W-:Y:S01]  /*6d90*/  FFMA R10, R41, R49, R10 ;  /* 0x00000031290a7223 */ /* 0x000fe2000000000a */
[----:B------:R-:W-:Y:S01]  /*6da0*/  F2FP.SATFINITE.E4M3.F32.PACK_AB_MERGE_C R109, R5, R4, R109 ;  /* 0x00000004056d723e */ /* 0x000fe2000480706d */
[C---:B------:R-:W-:Y:S01]  /*6db0*/  FFMA R15, R41.reuse, R54, R15 ;  /* 0x00000036290f7223 */ /* 0x040fe2000000000f */
[C---:B------:R-:W-:Y:S01]  /*6dc0*/  FFMA R12, R41.reuse, R51, R12 ;  /* 0x00000033290c7223 */ /* 0x040fe2000000000c */
[C---:B------:R-:W-:Y:S01]  /*6dd0*/  FFMA R13, R41.reuse, R56, R13 ;  /* 0x00000038290d7223 */ /* 0x040fe2000000000d */
[----:B------:R-:W-:Y:S02]  /*6de0*/  HADD2.F32 R58, -RZ, R55.H1_H1 ;  /* 0x30000037ff3a7230 */ /* 0x000fe40000004100 */
[C---:B------:R-:W-:Y:S01]  /*6df0*/  FMUL R14, R38.reuse, R18 ;  /* 0x00000012260e7220 */ /* 0x040fe20000400000 */
[----:B------:R-:W-:Y:S02]  /*6e00*/  HADD2.F32 R55, -RZ, R57.H0_H0 ;  /* 0x20000039ff377230 */ /* 0x000fe40000004100 */
[C---:B------:R-:W-:Y:S01]  /*6e10*/  FMUL R19, R38.reuse, R19 ;  /* 0x0000001326137220 */ /* 0x040fe20000400000 */
[--C-:B------:R-:W-:Y:S02]  /*6e20*/  HADD2.F32 R57, -RZ, R59.reuse.H0_H0 ;  /* 0x2000003bff397230 */ /* 0x100fe40000004100 */
[C---:B------:R-:W-:Y:S01]  /*6e30*/  FFMA R14, R41.reuse, R53, R14 ;  /* 0x00000035290e7223 */ /* 0x040fe2000000000e */
[----:B------:R-:W-:Y:S02]  /*6e40*/  HADD2.F32 R62, -RZ, R59.H1_H1 ;  /* 0x3000003bff3e7230 */ /* 0x000fe40000004100 */
[C---:B------:R-:W-:Y:S01]  /*6e50*/  FMUL R18, R38.reuse, R22 ;  /* 0x0000001626127220 */ /* 0x040fe20000400000 */
[----:B------:R-:W-:Y:S02]  /*6e60*/  HADD2.F32 R59, -RZ, R61.H0_H0 ;  /* 0x2000003dff3b7230 */ /* 0x000fe40000004100 */
[C---:B------:R-:W-:Y:S01]  /*6e70*/  FFMA R19, R41.reuse, R58, R19 ;  /* 0x0000003a29137223 */ /* 0x040fe20000000013 */
[C---:B------:R-:W-:Y:S01]  /*6e80*/  FMUL R23, R38.reuse, R23 ;  /* 0x0000001726177220 */ /* 0x040fe20000400000 */
[C---:B------:R-:W-:Y:S01]  /*6e90*/  FFMA R16, R41.reuse, R55, R16 ;  /* 0x0000003729107223 */ /* 0x040fe20000000010 */
[C---:B------:R-:W-:Y:S01]  /*6ea0*/  FFMA R17, R41.reuse, R60, R17 ;  /* 0x0000003c29117223 */ /* 0x040fe20000000011 */
        /* <DEDUP_REMOVED lines=13> */
[--C-:B------:R-:W-:Y:S02]  /*6f80*/  HADD2.F32 R67, -RZ, R40.reuse.H0_H0 ;  /* 0x20000028ff437230 */ /* 0x100fe40000004100 */
[C---:B------:R-:W-:Y:S01]  /*6f90*/  FFMA R27, R41.reuse, R66, R27 ;  /* 0x00000042291b7223 */ /* 0x040fe2000000001b */
[C---:B------:R-:W-:Y:S01]  /*6fa0*/  FMUL R31, R38.reuse, R31 ;  /* 0x0000001f261f7220 */ /* 0x040fe20000400000 */
[C---:B------:R-:W-:Y:S01]  /*6fb0*/  FFMA R24, R41.reuse, R63, R24 ;  /* 0x0000003f29187223 */ /* 0x040fe20000000018 */
[----:B------:R-:W-:Y:S02]  /*6fc0*/  HADD2.F32 R40, -RZ, R40.H1_H1 ;  /* 0x30000028ff287230 */ /* 0x000fe40000004100 */
[C---:B------:R-:W-:Y:S01]  /*6fd0*/  FFMA R25, R41.reuse, R68, R25 ;  /* 0x0000004429197223 */ /* 0x040fe20000000019 */
[--C-:B------:R-:W-:Y:S02]  /*6fe0*/  HADD2.F32 R69, -RZ, R42.reuse.H0_H0 ;  /* 0x2000002aff457230 */ /* 0x100fe40000004100 */
[C---:B------:R-:W-:Y:S01]  /*6ff0*/  FFMA R26, R41.reuse, R65, R26 ;  /* 0x00000041291a7223 */ /* 0x040fe2000000001a */
[----:B------:R-:W-:Y:S02]  /*7000*/  HADD2.F32 R42, -RZ, R42.H1_H1 ;  /* 0x3000002aff2a7230 */ /* 0x000fe40000004100 */
[C---:B------:R-:W-:Y:S01]  /*7010*/  FMUL R30, R38.reuse, R34 ;  /* 0x00000022261e7220 */ /* 0x040fe20000400000 */
[----:B------:R-:W-:Y:S01]  /*7020*/  FFMA R31, R41, R70, R31 ;  /* 0x00000046291f7223 */ /* 0x000fe2000000001f */
[----:B------:R-:W-:Y:S01]  /*7030*/  FMUL R35, R38, R35 ;  /* 0x0000002326237220 */ /* 0x000fe20000400000 */
[----:B------:R-:W-:Y:S01]  /*7040*/  F2FP.SATFINITE.E4M3.F32.PACK_AB_MERGE_C R110, R15, R10, RZ ;  /* 0x0000000a0f6e723e */ /* 0x000fe200048070ff */
[----:B------:R-:W-:Y:S01]  /*7050*/  FFMA R28, R41, R67, R28 ;  /* 0x00000043291c7223 */ /* 0x000fe2000000001c */
[----:B------:R-:W-:Y:S01]  /*7060*/  F2FP.SATFINITE.E4M3.F32.PACK_AB_MERGE_C R111, R19, R14, RZ ;  /* 0x0000000e136f723e */ /* 0x000fe200048070ff */
[C---:B------:R-:W-:Y:S01]  /*7070*/  FFMA R29, R41.reuse, R40, R29 ;  /* 0x00000028291d7223 */ /* 0x040fe2000000001d */
[C---:B------:R-:W-:Y:S01]  /*7080*/  FFMA R30, R41.reuse, R69, R30 ;  /* 0x00000045291e7223 */ /* 0x040fe2000000001e */
[----:B------:R-:W-:Y:S01]  /*7090*/  FFMA R35, R41, R42, R35 ;  /* 0x0000002a29237223 */ /* 0x000fe20000000023 */
[----:B------:R-:W-:Y:S02]  /*70a0*/  F2FP.SATFINITE.E4M3.F32.PACK_AB_MERGE_C R110, R9, R8, R110 ;  /* 0x00000008096e723e */ /* 0x000fe4000480706e */
[----:B------:R-:W-:Y:S02]  /*70b0*/  F2FP.SATFINITE.E4M3.F32.PACK_AB_MERGE_C R111, R13, R12, R111 ;  /* 0x0000000c0d6f723e */ /* 0x000fe4000480706f */
[----:B------:R-:W-:Y:S02]  /*70c0*/  F2FP.SATFINITE.E4M3.F32.PACK_AB_MERGE_C R112, R23, R18, RZ ;  /* 0x000000121770723e */ /* 0x000fe400048070ff */
[----:B------:R-:W-:Y:S01]  /*70d0*/  F2FP.SATFINITE.E4M3.F32.PACK_AB_MERGE_C R113, R27, R22, RZ ;  /* 0x000000161b71723e */ /* 0x000fe200048070ff */
[----:B------:R1:W-:Y:S01]  /*70e0*/  STS.128 [R88+UR44+0x4200], R108 ;  /* 0x0042006c58007988 */ /* 0x0003e20008000c2c */
[----:B------:R-:W-:Y:S02]  /*70f0*/  F2FP.SATFINITE.E4M3.F32.PACK_AB_MERGE_C R106, R31, R26, RZ ;  /* 0x0000001a1f6a723e */ /* 0x000fe400048070ff */
[----:B------:R-:W-:Y:S02]  /*7100*/  F2FP.SATFINITE.E4M3.F32.PACK_AB_MERGE_C R107, R35, R30, RZ ;  /* 0x0000001e236b723e */ /* 0x000fe400048070ff */
[----:B------:R-:W-:Y:S02]  /*7110*/  F2FP.SATFINITE.E4M3.F32.PACK_AB_MERGE_C R112, R17, R16, R112 ;  /* 0x000000101170723e */ /* 0x000fe40004807070 */
[----:B------:R-:W-:Y:S02]  /*7120*/  F2FP.SATFINITE.E4M3.F32.PACK_AB_MERGE_C R113, R21, R20, R113 ;  /* 0x000000141571723e */ /* 0x000fe40004807071 */
[----:B------:R-:W-:Y:S02]  /*7130*/  F2FP.SATFINITE.E4M3.F32.PACK_AB_MERGE_C R114, R25, R24, R106 ;  /* 0x000000181972723e */ /* 0x000fe4000480706a */
[----:B------:R-:W-:Y:S02]  /*7140*/  F2FP.SATFINITE.E4M3.F32.PACK_AB_MERGE_C R115, R29, R28, R107 ;  /* 0x0000001c1d73723e */ /* 0x000fe4000480706b */
[----:B------:R-:W-:Y:S02]  /*7150*/  LEA R105, R95, UR44, 0x3 ;  /* 0x0000002c5f697c11 */ /* 0x000fe4000f8e18ff */
[----:B------:R-:W-:Y:S01]  /*7160*/  @P6 SHF.L.U32 R106, R93, 0x1f, RZ ;  /* 0x0000001f5d6a6819 */ /* 0x000fe200000006ff */
[----:B------:R1:W-:Y:S01]  /*7170*/  STS.128 [R100+0x4210], R112 ;  /* 0x0042107064007388 */ /* 0x0003e20000000c00 */
[----:B------:R-:W-:Y:S01]  /*7180*/  @!PT LDS RZ, [RZ] ;  /* 0x00000000fffff984 */ /* 0x000fe20000000800 */
[----:B------:R-:W-:Y:S01]  /*7190*/  @!PT LDS RZ, [RZ] ;  /* 0x00000000fffff984 */ /* 0x000fe20000000800 */
[----:B------:R-:W-:Y:S01]  /*71a0*/  @!PT LDS RZ, [RZ] ;  /* 0x00000000fffff984 */ /* 0x000fe20000000800 */
[----:B------:R-:W-:Y:S01]  /*71b0*/  @!PT LDS RZ, [RZ] ;  /* 0x00000000fffff984 */ /* 0x000fe20000000800 */
[----:B------:R2:W-:Y:S07]  /*71c0*/  MEMBAR.ALL.CTA ;  /* 0x0000000000007992 */ /* 0x0005ee0000008000 */
[----:B--2---:R-:W2:Y:S02]  /*71d0*/  FENCE.VIEW.ASYNC.S ;  /* 0x00000000000073c6 */ /* 0x004ea40000000000 */
[----:B--2---:R-:W-:Y:S06]  /*71e0*/  BAR.SYNC.DEFER_BLOCKING 0x1, 0x80 ;  /* 0x0042000000007b1d */ /* 0x004fec0000010000 */
[----:B------:R-:W-:Y:S05]  /*71f0*/  @P0 BRA `(.L_x_113) ;  /* 0x0000000000280947 */ /* 0x000fea0003800000 */
[----:B------:R-:W-:Y:S01]  /*7200*/  UIADD3 UR4, UPT, UPT, UR44, 0x4200, URZ ;  /* 0x000042002c047890 */ /* 0x000fe2000fffe0ff */
[----:B------:R-:W-:Y:S05]  /*7210*/  UMOV UR51, UR36 ;  /* 0x0000002400337c82 */ /* 0x000fea0008000000 */
[----:B------:R-:W-:Y:S01]  /*7220*/  MOV R98, UR4 ;  /* 0x0000000400627c02 */ /* 0x000fe20008000f00 */
[----:B------:R-:W-:Y:S03]  /*7230*/  UIADD3 UR4, UP0, UPT, UR60, 0x680, URZ ;  /* 0x000006803c047890 */ /* 0x000fe6000ff1e0ff */
[----:B------:R-:W-:Y:S01]  /*7240*/  R2UR UR48, R98 ;  /* 0x00000000623072ca */ /* 0x000fe200000e0000 */
[----:B------:R-:W-:Y:S11]  /*7250*/  UIADD3.X UR5, UPT, UPT, URZ, UR61, URZ, UP0, !UPT ;  /* 0x0000003dff057290 */ /* 0x000ff600087fe4ff */
[----:B------:R-:W-:Y:S01]  /*7260*/  @!UPT UIADD3 URZ, UPT, UPT, URZ, URZ, URZ ;  /* 0x000000fffffff290 */ /* 0x000fe2000fffe0ff */
[----:B------:R2:W-:Y:S01]  /*7270*/  UTMASTG.3D [UR48], [UR4] ;  /* 0x00000030040073b5 */ /* 0x0005e20008010000 */
[----:B------:R0:W-:Y:S01]  /*7280*/  UTMACMDFLUSH ;  /* 0x00000000000079b7 */ /* 0x0001e20000000000 */
[----:B--2---:R-:W-:Y:S04]  /*7290*/  DEPBAR.LE SB0, 0x1 ;  /* 0x000080400000791a */ /* 0x004fe80000000000 */
.L_x_113:
[----:B------:R-:W-:Y:S05]  /*72a0*/  BSYNC.RECONVERGENT B0 ;  /* 0x0000000000007941 */ /* 0x000fea0003800200 */
.L_x_112:
[----:B------:R-:W-:Y:S06]  /*72b0*/  BAR.SYNC.DEFER_BLOCKING 0x1, 0x80 ;  /* 0x0042000000007b1d */ /* 0x000fec0000010000 */
[----:B------:R-:W2:Y:S01]  /*72c0*/  @P6 SYNCS.PHASECHK.TRANS64.TRYWAIT P0, [R105+URZ+0xa0], R106 ;  /* 0x0000a06a690065a7 */ /* 0x000ea200080011ff */
[----:B------:R-:W-:Y:S01]  /*72d0*/  BSSY B1, `(.L_x_114) ;  /* 0x0000020000017945 */ /* 0x000fe20003800000 */
[----:B--2---:R-:W-:Y:S03]  /*72e0*/  @P6 SEL R101, RZ, 0x1, !P0 ;  /* 0x00000001ff656807 */ /* 0x004fe60004000000 */
[----:B------:R-:W-:Y:S05]  /*72f0*/  @!P6 BRA `(.L_x_115) ;  /* 0x000000000074e947 */ /* 0x000fea0003800000 */
[----:B------:R-:W-:Y:S01]  /*7300*/  ISETP.NE.AND P1, PT, R102, RZ, PT ;  /* 0x000000ff6600720c */ /* 0x000fe20003f25270 */
[----:B------:R-:W2:Y:S01]  /*7310*/  S2R R0, SR_CgaCtaId ;  /* 0x0000000000007919 */ /* 0x000ea20000008800 */
[----:B------:R-:W-:Y:S01]  /*7320*/  ISETP.NE.AND P0, PT, R101, RZ, PT ;  /* 0x000000ff6500720c */ /* 0x000fe20003f05270 */
[----:B------:R-:W-:Y:S10]  /*7330*/  BSSY B0, `(.L_x_116) ;  /* 0x0000008000007945 */ /* 0x000ff40003800000 */
[----:B------:R-:W-:Y:S05]  /*7340*/  @P1 IMAD R2, R95, 0x1000, R88 ;  /* 0x000010005f021824 */ /* 0x000fea00078e0258 */
[----:B------:R-:W-:Y:S05]  /*7350*/  @P1 IADD3 R3, PT, PT, R2, UR44, RZ ;  /* 0x0000002c02031c10 */ /* 0x000fea000fffe0ff */
[----:B------:R-:W-:Y:S01]  /*7360*/  @P1 IMAD.IADD R3, R3, 0x1, R104 ;  /* 0x0000000103031824 */ /* 0x000fe200078e0268 */
[----:B------:R-:W-:Y:S06]  /*7370*/  @P0 BRA `(.L_x_117) ;  /* 0x00000000000c0947 */ /* 0x000fec0003800000 */
[----:B------:R-:W-:Y:S04]  /*7380*/  SHF.L.U32 R4, R93, 0x1f, RZ ;  /* 0x0000001f5d047819 */ /* 0x000fe800000006ff */
[----:B------:R-:W3:Y:S02]  /*7390*/  SYNCS.PHASECHK.TRANS64.TRYWAIT P0, [R105+URZ+0xa0], R4 ;  /* 0x0000a004690075a7 */ /* 0x000ee400080011ff */
[----:B---3--:R-:W-:Y:S05]  /*73a0*/  @!P0 BRA `(.L_x_118) ;  /* 0x0000003400508947 */ /* 0x008fea0003800000 */
.L_x_117:
[----:B------:R-:W-:Y:S05]  /*73b0*/  BSYNC B0 ;  /* 0x0000000000007941 */ /* 0x000fea0003800000 */
.L_x_116:
[----:B------:R-:W-:Y:S01]  /*73c0*/  ISETP.NE.AND P0, PT, R102, RZ, PT ;  /* 0x000000ff6600720c */ /* 0x000fe20003f05270 */
[----:B---3--:R-:W-:Y:S02]  /*73d0*/  VIADD R105, R105, 0xc0 ;  /* 0x000000c069697836 */ /* 0x008fe40000000000 */
[----:B------:R-:W-:Y:S03]  /*73e0*/  VIADD R95, R95, 0x1 ;  /* 0x000000015f5f7836 */ /* 0x000fe60000000000 */
[----:B--2---:R-:W-:Y:S07]  /*73f0*/  PRMT R0, R0, 0x654, R105 ;  /* 0x0000065400007816 */ /* 0x004fee0000000069 */
[----:B------:R2:W3:Y:S04]  /*7400*/  @P0 LDS.128 R72, [R2+UR44+0x200] ;  /* 0x0002002c02480984 */ /* 0x0004e80008000c00 */
[----:B------:R2:W4:Y:S01]  /*7410*/  @P0 LDS.128 R76, [R3+0x210] ;  /* 0x00021000034c0984 */ /* 0x0005220000000c00 */
        /* <DEDUP_REMOVED lines=10> */
[----:B--23--:R-:W-:Y:S02]  /*74c0*/  LOP3.LUT R93, R93, R0, RZ, 0x3c, !PT ;  /* 0x000000005d5d7212 */ /* 0x00cfe400078e3cff */
.L_x_115:
[----:B------:R-:W-:Y:S05]  /*74d0*/  BSYNC B1 ;  /* 0x0000000000017941 */ /* 0x000fea0003800000 */
.L_x_114:
[----:B------:R-:W-:Y:S05]  /*74e0*/  VIADD R3, R39, 0x40 ;  /* 0x0000004027037836 */ /* 0x000fea0000000000 */
[----:B------:R-:W-:Y:S04]  /*74f0*/  SHF.R.U32.HI R3, RZ, 0x15, R3 ;  /* 0x00000015ff037819 */ /* 0x000fe80000011603 */
[----:B------:R-:W-:Y:S11]  /*7500*/  LOP3.LUT P0, RZ, R3, 0x3, R90, 0x48, !PT ;  /* 0x0000000303ff7812 */ /* 0x000ff6000780485a */
[----:B------:R-:W-:Y:S02]  /*7510*/  @!UPT UIADD3 URZ, UPT, UPT, URZ, URZ, URZ ;  /* 0x000000fffffff290 */ /* 0x000fe4000fffe0ff */
[----:B------:R-:W-:Y:S05]  /*7520*/  @!P0 BRA `(.L_x_119) ;  /* 0x0000000000408947 */ /* 0x000fea0003800000 */
[----:B------:R-:W2:Y:S01]  /*7530*/  LDCU.64 UR8, c[0x4][0x78] ;  /* 0x01000f00ff0877ac */ /* 0x000ea20008000a00 */
[----:B------:R-:W-:Y:S01]  /*7540*/  MOV R3, 0x0 ;  /* 0x0000000000037802 */ /* 0x000fe20000000f00 */
[----:B------:R-:W-:Y:S02]  /*7550*/  HFMA2 R12, -RZ, RZ, 0, 5.9604644775390625e-08 ;  /* 0x00000001ff0c7431 */ /* 0x000fe400000001ff */
[----:B------:R-:W-:Y:S02]  /*7560*/  IMAD.MOV.U32 R8, RZ, RZ, 0x192 ;  /* 0x00000192ff087424 */ /* 0x000fe400078e00ff */
[----:B------:R-:W-:Y:S01]  /*7570*/  IMAD.MOV.U32 R13, RZ, RZ, RZ ;  /* 0x000000ffff0d7224 */ /* 0x000fe200078e00ff */
[----:B------:R-:W3:Y:S01]  /*7580*/  LDCU.64 UR6, c[0x4][0x80] ;  /* 0x01001000ff0677ac */ /* 0x000ee20008000a00 */
[----:B------:R-:W1:Y:S01]  /*7590*/  LDC.64 R2, c[0x4][R3] ;  /* 0x0100000003027b82 */ /* 0x000e620000000a00 */
[----:B------:R-:W5:Y:S01]  /*75a0*/  LDCU.64 UR4, c[0x4][0x18] ;  /* 0x01000300ff0477ac */ /* 0x000f620008000a00 */
[----:B--2---:R-:W-:Y:S01]  /*75b0*/  MOV R5, UR9 ;  /* 0x0000000900057c02 */ /* 0x004fe20008000f00 */
[----:B------:R-:W-:Y:S01]  /*75c0*/  IMAD.U32 R4, RZ, RZ, UR8 ;  /* 0x00000008ff047e24 */ /* 0x000fe2000f8e00ff */
[----:B---3--:R-:W-:Y:S01]  /*75d0*/  MOV R7, UR7 ;  /* 0x0000000700077c02 */ /* 0x008fe20008000f00 */
[----:B------:R-:W-:Y:S01]  /*75e0*/  IMAD.U32 R6, RZ, RZ, UR6 ;  /* 0x00000006ff067e24 */ /* 0x000fe2000f8e00ff */
[----:B-----5:R-:W-:Y:S01]  /*75f0*/  MOV R11, UR5 ;  /* 0x00000005000b7c02 */ /* 0x020fe20008000f00 */
[----:B------:R-:W-:Y:S02]  /*7600*/  IMAD.U32 R10, RZ, RZ, UR4 ;  /* 0x00000004ff0a7e24 */ /* 0x000fe4000f8e00ff */
[----:B------:R-:W-:Y:S07]  /*7610*/  LEPC R20, `(.L_x_119) ;  /* 0x000000001014794e */ /* 0x000fee0000000000 */
[----:B-1--4-:R-:W-:Y:S05]  /*7620*/  CALL.ABS.NOINC R2 ;  /* 0x0000000002007343 */ /* 0x012fea0003c00000 */
.L_x_119:
        /* <DEDUP_REMOVED lines=14> */
[----:B------:R-:W-:Y:S01]  /*7710*/  F2FP.F16.E4M3.UNPACK_B R54, R75 ;  /* 0x0000004bff36723e */ /* 0x000fe200020006ff */
[----:B------:R-:W-:Y:S01]  /*7720*/  LDTM.16dp32bit_t0_t15.x32 R4, tmem[UR4+0x40] ;  /* 0x00004004000479ee */ /* 0x000fe20008a80000 */
[----:B------:R-:W2:Y:S01]  /*7730*/  LDTM.16dp32bit_t16_t31.x32 R4, tmem[UR4+0x60] ;  /* 0x00006004000479ee */ /* 0x000ea20008aa0000 */
[----:B------:R-:W-:Y:S01]  /*7740*/  HADD2.F32 R46, -RZ, R46.H1_H1 ;  /* 0x3000002eff2e7230 */ /* 0x000fe20000004100 */
[----:B----4-:R-:W-:Y:S01]  /*7750*/  F2FP.F16.E4M3.UNPACK_B R58, R76 ;  /* 0x0000004cff3a723e */ /* 0x010fe200020006ff */
[--C-:B------:R-:W-:Y:S01]  /*7760*/  HADD2.F32 R49, -RZ, R50.reuse.H0_H0 ;  /* 0x20000032ff317230 */ /* 0x100fe20000004100 */
[----:B------:R-:W-:Y:S01]  /*7770*/  F2FP.F16.E4M3.UNPACK_B R62, R77 ;  /* 0x0000004dff3e723e */ /* 0x000fe200020006ff */
[----:B------:R-:W-:Y:S01]  /*7780*/  HADD2.F32 R50, -RZ, R50.H1_H1 ;  /* 0x30000032ff327230 */ /* 0x000fe20000004100 */
[----:B------:R-:W-:Y:S01]  /*7790*/  F2FP.F16.E4M3.UNPACK_B R66, R78 ;  /* 0x0000004eff42723e */ /* 0x000fe200020006ff */
[--C-:B------:R-:W-:Y:S01]  /*77a0*/  HADD2.F32 R53, -RZ, R54.reuse.H0_H0 ;  /* 0x20000036ff357230 */ /* 0x100fe20000004100 */
[----:B------:R-:W-:Y:S01]  /*77b0*/  F2FP.F16.E4M3.UNPACK_B R70, R79 ;  /* 0x0000004fff46723e */ /* 0x000fe200020006ff */
[----:B------:R-:W-:Y:S01]  /*77c0*/  HADD2.F32 R54, -RZ, R54.H1_H1 ;  /* 0x30000036ff367230 */ /* 0x000fe20000004100 */
[----:B------:R-:W-:Y:S01]  /*77d0*/  F2FP.F16.E4M3.UNPACK_B R56, R75.H1 ;  /* 0x0000004bff38723e */ /* 0x000fe200030006ff */
[--C-:B------:R-:W-:Y:S01]  /*77e0*/  HADD2.F32 R57, -RZ, R58.reuse.H0_H0 ;  /* 0x2000003aff397230 */ /* 0x100fe20000004100 */
[----:B------:R-:W-:Y:S01]  /*77f0*/  F2FP.F16.E4M3.UNPACK_B R60, R76.H1 ;  /* 0x0000004cff3c723e */ /* 0x000fe200030006ff */
[----:B------:R-:W-:Y:S01]  /*7800*/  HADD2.F32 R58, -RZ, R58.H1_H1 ;  /* 0x3000003aff3a7230 */ /* 0x000fe20000004100 */
[----:B------:R-:W-:Y:S01]  /*7810*/  F2FP.F16.E4M3.UNPACK_B R64, R77.H1 ;  /* 0x0000004dff40723e */ /* 0x000fe200030006ff */
[--C-:B------:R-:W-:Y:S01]  /*7820*/  HADD2.F32 R61, -RZ, R62.reuse.H0_H0 ;  /* 0x2000003eff3d7230 */ /* 0x100fe20000004100 */
[----:B------:R-:W-:Y:S01]  /*7830*/  F2FP.F16.E4M3.UNPACK_B R68, R78.H1 ;  /* 0x0000004eff44723e */ /* 0x000fe200030006ff */
[----:B------:R-:W-:Y:S01]  /*7840*/  HADD2.F32 R62, -RZ, R62.H1_H1 ;  /* 0x3000003eff3e7230 */ /* 0x000fe20000004100 */
[----:B------:R-:W-:Y:S01]  /*7850*/  ISETP.NE.AND P0, PT, R99, RZ, PT ;  /* 0x000000ff6300720c */ /* 0x000fe20003f05270 */
[--C-:B------:R-:W-:Y:S01]  /*7860*/  HADD2.F32 R65, -RZ, R66.reuse.H0_H0 ;  /* 0x20000042ff417230 */ /* 0x100fe20000004100 */
[----:B------:R-:W-:Y:S01]  /*7870*/  ISETP.NE.AND P6, PT, R103, RZ, PT ;  /* 0x000000ff6700720c */ /* 0x000fe20003fc5270 */
[----:B------:R-:W-:Y:S02]  /*7880*/  HADD2.F32 R66, -RZ, R66.H1_H1 ;  /* 0x30000042ff427230 */ /* 0x000fe40000004100 */
[--C-:B------:R-:W-:Y:S02]  /*7890*/  HADD2.F32 R69, -RZ, R70.reuse.H0_H0 ;  /* 0x20000046ff457230 */ /* 0x100fe40000004100 */
[C---:B--2---:R-:W-:Y:S01]  /*78a0*/  FMUL R0, R38.reuse, R4 ;  /* 0x0000000426007220 */ /* 0x044fe20000400000 */
[C---:B------:R-:W-:Y:S01]  /*78b0*/  FMUL R2, R38.reuse, R5 ;  /* 0x0000000526027220 */ /* 0x040fe20000400000 */
[C---:B------:R-:W-:Y:S01]  /*78c0*/  FMUL R4, R38.reuse, R8 ;  /* 0x0000000826047220 */ /* 0x040fe20000400000 */
[C---:B------:R-:W-:Y:S01]  /*78d0*/  FMUL R5, R38.reuse, R9 ;  /* 0x0000000926057220 */ /* 0x040fe20000400000 */
[C---:B------:R-:W-:Y:S01]  /*78e0*/  FFMA R0, R41.reuse, R40, R0 ;  /* 0x0000002829007223 */ /* 0x040fe20000000000 */
[C---:B------:R-:W-:Y:S01]  /*78f0*/  FFMA R2, R41.reuse, R43, R2 ;  /* 0x0000002b29027223 */ /* 0x040fe20000000002 */
        /* <DEDUP_REMOVED lines=10> */
[----:B------:R-:W-:Y:S02]  /*79a0*/  HADD2.F32 R70, -RZ, R70.H1_H1 ;  /* 0x30000046ff467230 */ /* 0x000fe40000004100 */
[C---:B------:R-:W-:Y:S01]  /*79b0*/  FMUL R28, R38.reuse, R32 ;  /* 0x00000020261c7220 */ /* 0x040fe20000400000 */
[C---:B------:R-:W-:Y:S01]  /*79c0*/  FMUL R29, R38.reuse, R33 ;  /* 0x00000021261d7220 */ /* 0x040fe20000400000 */
[C---:B------:R-:W-:Y:S01]  /*79d0*/  FMUL R3, R38.reuse, R6 ;  /* 0x0000000626037220 */ /* 0x040fe20000400000 */
[C---:B------:R-:W-:Y:S01]  /*79e0*/  FMUL R7, R38.reuse, R7 ;  /* 0x0000000726077220 */ /* 0x040fe20000400000 */
[--C-:B------:R-:W-:Y:S02]  /*79f0*/  HADD2.F32 R47, -RZ, R48.reuse.H0_H0 ;  /* 0x20000030ff2f7230 */ /* 0x100fe40000004100 */
[C---:B------:R-:W-:Y:S01]  /*7a00*/  FMUL R6, R38.reuse, R10 ;  /* 0x0000000a26067220 */ /* 0x040fe20000400000 */
[C---:B------:R-:W-:Y:S01]  /*7a10*/  FFMA R3, R41.reuse, R42, R3 ;  /* 0x0000002a29037223 */ /* 0x040fe20000000003 */
[----:B------:R-:W-:Y:S02]  /*7a20*/  HADD2.F32 R48, -RZ, R48.H1_H1 ;  /* 0x30000030ff307230 */ /* 0x000fe40000004100 */
[C---:B------:R-:W-:Y:S01]  /*7a30*/  FFMA R7, R41.reuse, R44, R7 ;  /* 0x0000002c29077223 */ /* 0x040fe20000000007 */
[C---:B------:R-:W-:Y:S01]  /*7a40*/  FFMA R4, R41.reuse, R45, R4 ;  /* 0x0000002d29047223 */ /* 0x040fe20000000004 */
[C---:B------:R-:W-:Y:S01]  /*7a50*/  FFMA R5, R41.reuse, R46, R5 ;  /* 0x0000002e29057223 */ /* 0x040fe20000000005 */
[----:B------:R-:W-:Y:S01]  /*7a60*/  FFMA R6, R41, R47, R6 ;  /* 0x0000002f29067223 */ /* 0x000fe20000000006 */
[----:B------:R-:W-:Y:S01]  /*7a70*/  FMUL R11, R38, R11 ;  /* 0x0000000b260b7220 */ /* 0x000fe20000400000 */
[----:B------:R-:W-:Y:S01]  /*7a80*/  F2FP.F16.E4M3.UNPACK_B R40, R79.H1 ;  /* 0x0000004fff28723e */ /* 0x000fe200030006ff */
[--C-:B------:R-:W-:Y:S01]  /*7a90*/  HADD2.F32 R51, -RZ, R52.reuse.H0_H0 ;  /* 0x20000034ff337230 */ /* 0x100fe20000004100 */
[----:B------:R-:W-:Y:S01]  /*7aa0*/  F2FP.SATFINITE.E4M3.F32.PACK_AB_MERGE_C R105, R7, R3, RZ ;  /* 0x000000030769723e */ /* 0x000fe200048070ff */
[C---:B------:R-:W-:Y:S01]  /*7ab0*/  FFMA R11, R41.reuse, R48, R11 ;  /* 0x00000030290b7223 */ /* 0x040fe2000000000b */
[C---:B------:R-:W-:Y:S01]  /*7ac0*/  FFMA R8, R41.reuse, R49, R8 ;  /* 0x0000003129087223 */ /* 0x040fe20000000008 */
[----:B------:R-:W-:Y:S01]  /*7ad0*/  FFMA R9, R41, R50, R9 ;  /* 0x0000003229097223 */ /* 0x000fe20000000009 */
[----:B-1----:R-:W-:Y:S01]  /*7ae0*/  F2FP.SATFINITE.E4M3.F32.PACK_AB_MERGE_C R108, R2, R0, R105 ;  /* 0x00000000026c723e */ /* 0x002fe20004807069 */
[----:B------:R-:W-:Y:S01]  /*7af0*/  HADD2.F32 R52, -RZ, R52.H1_H1 ;  /* 0x30000034ff347230 */ /* 0x000fe20000004100 */
[----:B------:R-:W-:Y:S01]  /*7b00*/  F2FP.SATFINITE.E4M3.F32.PACK_AB_MERGE_C R109, R11, R6, RZ ;  /* 0x000000060b6d723e */ /* 0x000fe200048070ff */
[C---:B------:R-:W-:Y:S01]  /*7b10*/  FMUL R10, R38.reuse, R14 ;  /* 0x0000000e260a7220 */ /* 0x040fe20000400000 */
[C---:B------:R-:W-:Y:S01]  /*7b20*/  FMUL R15, R38.reuse, R15 ;  /* 0x0000000f260f7220 */ /* 0x040fe20000400000 */
[--C-:B------:R-:W-:Y:S01]  /*7b30*/  HADD2.F32 R55, -RZ, R56.reuse.H0_H0 ;  /* 0x20000038ff377230 */ /* 0x100fe20000004100 */
[----:B------:R-:W-:Y:S01]  /*7b40*/  F2FP.SATFINITE.E4M3.F32.PACK_AB_MERGE_C R109, R5, R4, R109 ;  /* 0x00000004056d723e */ /* 0x000fe2000480706d */
[C---:B------:R-:W-:Y:S01]  /*7b50*/  FFMA R10, R41.reuse, R51, R10 ;  /* 0x00000033290a7223 */ /* 0x040fe2000000000a */
[C---:B------:R-:W-:Y:S01]  /*7b60*/  FFMA R15, R41.reuse, R52, R15 ;  /* 0x00000034290f7223 */ /* 0x040fe2000000000f */
[C---:B------:R-:W-:Y:S01]  /*7b70*/  FFMA R12, R41.reuse, R53, R12 ;  /* 0x00000035290c7223 */ /* 0x040fe2000000000c */
[C---:B------:R-:W-:Y:S01]  /*7b80*/  FFMA R13, R41.reuse, R54, R13 ;  /* 0x00000036290d7223 */ /* 0x040fe2000000000d */
[----:B------:R-:W-:Y:S02]  /*7b90*/  HADD2.F32 R56, -RZ, R56.H1_H1 ;  /* 0x30000038ff387230 */ /* 0x000fe40000004100 */
[C---:B------:R-:W-:Y:S01]  /*7ba0*/  FMUL R14, R38.reuse, R18 ;  /* 0x00000012260e7220 */ /* 0x040fe20000400000 */
[C---:B------:R-:W-:Y:S01]  /*7bb0*/  FMUL R19, R38.reuse, R19 ;  /* 0x0000001326137220 */ /* 0x040fe20000400000 */
[--C-:B------:R-:W-:Y:S02]  /*7bc0*/  HADD2.F32 R59, -RZ, R60.reuse.H0_H0 ;  /* 0x2000003cff3b7230 */ /* 0x100fe40000004100 */
[C---:B------:R-:W-:Y:S01]  /*7bd0*/  FMUL R18, R38.reuse, R22 ;  /* 0x0000001626127220 */ /* 0x040fe20000400000 */
[C---:B------:R-:W-:Y:S01]  /*7be0*/  FFMA R14, R41.reuse, R55, R14 ;  /* 0x00000037290e7223 */ /* 0x040fe2000000000e */
[----:B------:R-:W-:Y:S02]  /*7bf0*/  HADD2.F32 R60, -RZ, R60.H1_H1 ;  /* 0x3000003cff3c7230 */ /* 0x000fe40000004100 */
        /* <DEDUP_REMOVED lines=54> */
[----:B------:R-:W-:Y:S02]  /*7f60*/  UIADD3 UR4, UP0, UPT, UR60, 0x680, URZ ;  /* 0x000006803c047890 */ /* 0x000fe4000ff1e0ff */
[----:B------:R-:W-:Y:S02]  /*7f70*/  UIADD3 UR9, UPT, UPT, UR49, 0x40, URZ ;  /* 0x0000004031097890 */ /* 0x000fe4000fffe0ff */
[----:B------:R-:W-:Y:S02]  /*7f80*/  UIADD3 UR8, UPT, UPT, UR44, 0x5200, URZ ;  /* 0x000052002c087890 */ /* 0x000fe4000fffe0ff */
[----:B------:R-:W-:Y:S01]  /*7f90*/  UIADD3.X UR5, UPT, UPT, URZ, UR61, URZ, UP0, !UPT ;  /* 0x0000003dff057290 */ /* 0x000fe200087fe4ff */
[----:B------:R-:W-:Y:S01]  /*7fa0*/  UMOV UR10, UR50 ;  /* 0x00000032000a7c82 */ /* 0x000fe20008000000 */
[----:B------:R-:W-:Y:S07]  /*7fb0*/  UMOV UR11, UR36 ;  /* 0x00000024000b7c82 */ /* 0x000fee0008000000 */
[----:B------:R2:W-:Y:S01]  /*7fc0*/  UTMASTG.3D [UR8], [UR4] ;  /* 0x00000008040073b5 */ /* 0x0005e20008010000 */
[----:B------:R0:W-:Y:S01]  /*7fd0*/  UTMACMDFLUSH ;  /* 0x00000000000079b7 */ /* 0x0001e20000000000 */
[----:B--2---:R-:W-:Y:S04]  /*7fe0*/  DEPBAR.LE SB0, 0x1 ;  /* 0x000080400000791a */ /* 0x004fe80000000000 */
.L_x_121:
[----:B------:R-:W-:Y:S05]  /*7ff0*/  BSYNC.RECONVERGENT B0 ;  /* 0x0000000000007941 */ /* 0x000fea0003800200 */
.L_x_120:
        /* <DEDUP_REMOVED lines=16> */
.L_x_125:
[----:B------:R-:W-:Y:S05]  /*8100*/  BSYNC B0 ;  /* 0x0000000000007941 */ /* 0x000fea0003800000 */
.L_x_124:
        /* <DEDUP_REMOVED lines=17> */
.L_x_123:
[----:B------:R-:W-:Y:S05]  /*8220*/  BSYNC B1 ;  /* 0x0000000000017941 */ /* 0x000fea0003800000 */
.L_x_122:
        /* <DEDUP_REMOVED lines=21> */
.L_x_127:
        /* <DEDUP_REMOVED lines=18> */
[----:B------:R-:W-:Y:S01]  /*84a0*/  ISETP.NE.AND P6, PT, R103, RZ, PT ;  /* 0x000000ff6700720c */ /* 0x000fe20003fc5270 */
[--C-:B------:R-:W-:Y:S01]  /*84b0*/  HADD2.F32 R49, -RZ, R50.reuse.H0_H0 ;  /* 0x20000032ff317230 */ /* 0x100fe20000004100 */
[----:B----4-:R-:W-:Y:S01]  /*84c0*/  F2FP.F16.E4M3.UNPACK_B R58, R76 ;  /* 0x0000004cff3a723e */ /* 0x010fe200020006ff */
[----:B------:R-:W-:Y:S01]  /*84d0*/  HADD2.F32 R50, -RZ, R50.H1_H1 ;  /* 0x30000032ff327230 */ /* 0x000fe20000004100 */
[----:B------:R-:W-:Y:S01]  /*84e0*/  F2FP.F16.E4M3.UNPACK_B R62, R77 ;  /* 0x0000004dff3e723e */ /* 0x000fe200020006ff */
[--C-:B------:R-:W-:Y:S01]  /*84f0*/  HADD2.F32 R53, -RZ, R54.reuse.H0_H0 ;  /* 0x20000036ff357230 */ /* 0x100fe20000004100 */
[----:B------:R-:W-:Y:S01]  /*8500*/  F2FP.F16.E4M3.UNPACK_B R66, R78 ;  /* 0x0000004eff42723e */ /* 0x000fe200020006ff */
[----:B------:R-:W-:Y:S01]  /*8510*/  HADD2.F32 R54, -RZ, R54.H1_H1 ;  /* 0x30000036ff367230 */ /* 0x000fe20000004100 */
[----:B------:R-:W-:Y:S01]  /*8520*/  F2FP.F16.E4M3.UNPACK_B R70, R79 ;  /* 0x0000004fff46723e */ /* 0x000fe200020006ff */
[--C-:B------:R-:W-:Y:S01]  /*8530*/  HADD2.F32 R57, -RZ, R58.reuse.H0_H0 ;  /* 0x2000003aff397230 */ /* 0x100fe20000004100 */
[----:B------:R-:W-:Y:S01]  /*8540*/  F2FP.F16.E4M3.UNPACK_B R56, R75.H1 ;  /* 0x0000004bff38723e */ /* 0x000fe200030006ff */
[----:B------:R-:W-:Y:S01]  /*8550*/  HADD2.F32 R58, -RZ, R58.H1_H1 ;  /* 0x3000003aff3a7230 */ /* 0x000fe20000004100 */
[----:B------:R-:W-:Y:S01]  /*8560*/  F2FP.F16.E4M3.UNPACK_B R60, R76.H1 ;  /* 0x0000004cff3c723e */ /* 0x000fe200030006ff */
[--C-:B------:R-:W-:Y:S01]  /*8570*/  HADD2.F32 R61, -RZ, R62.reuse.H0_H0 ;  /* 0x2000003eff3d7230 */ /* 0x100fe20000004100 */
[----:B------:R-:W-:Y:S01]  /*8580*/  F2FP.F16.E4M3.UNPACK_B R64, R77.H1 ;  /* 0x0000004dff40723e */ /* 0x000fe200030006ff */
[----:B------:R-:W-:Y:S01]  /*8590*/  HADD2.F32 R62, -RZ, R62.H1_H1 ;  /* 0x3000003eff3e7230 */ /* 0x000fe20000004100 */
[----:B------:R-:W-:Y:S01]  /*85a0*/  F2FP.F16.E4M3.UNPACK_B R68, R78.H1 ;  /* 0x0000004eff44723e */ /* 0x000fe200030006ff */
        /* <DEDUP_REMOVED lines=112> */
[----:B------:R-:W-:Y:S02]  /*8cb0*/  UIADD3 UR4, UPT, UPT, UR44, 0x4200, URZ ;  /* 0x000042002c047890 */ /* 0x000fe4000fffe0ff */
[----:B------:R-:W-:Y:S01]  /*8cc0*/  UIADD3 UR9, UPT, UPT, UR49, 0x80, URZ ;  /* 0x0000008031097890 */ /* 0x000fe2000fffe0ff */
[----:B------:R-:W-:Y:S01]  /*8cd0*/  UMOV UR10, UR50 ;  /* 0x00000032000a7c82 */ /* 0x000fe20008000000 */
[----:B------:R-:W-:Y:S02]  /*8ce0*/  UMOV UR11, UR36 ;  /* 0x00000024000b7c82 */ /* 0x000fe40008000000 */
        /* <DEDUP_REMOVED lines=8> */
.L_x_129:
[----:B------:R-:W-:Y:S05]  /*8d70*/  BSYNC.RECONVERGENT B0 ;  /* 0x0000000000007941 */ /* 0x000fea0003800200 */
.L_x_128:
        /* <DEDUP_REMOVED lines=16> */
.L_x_133:
[----:B------:R-:W-:Y:S05]  /*8e80*/  BSYNC B0 ;  /* 0x0000000000007941 */ /* 0x000fea0003800000 */
.L_x_132:
        /* <DEDUP_REMOVED lines=17> */
.L_x_131:
[----:B------:R-:W-:Y:S05]  /*8fa0*/  BSYNC B1 ;  /* 0x0000000000017941 */ /* 0x000fea0003800000 */
.L_x_130:
        /* <DEDUP_REMOVED lines=21> */
.L_x_135:
[----:B------:R-:W-:Y:S01]  /*9100*/  ISETP.NE.AND P0, PT, R99, RZ, PT ;  /* 0x000000ff6300720c */ /* 0x000fe20003f05270 */
[----:B------:R-:W-:Y:S05]  /*9110*/  WARPSYNC.ALL ;  /* 0x0000000000007948 */ /* 0x000fea0003800000 */
[----:B------:R-:W-:Y:S01]  /*9120*/  R2UR UR4, R39 ;  /* 0x00000000270472ca */ /* 0x000fe200000e0000 */
[----:B------:R-:W2:Y:S01]  /*9130*/  S2UR UR6, SR_CgaCtaId ;  /* 0x00000000000679c3 */ /* 0x000ea20000008800 */
[-C--:B------:R-:W-:Y:S01]  /*9140*/  F2FP.F16.E4M3.UNPACK_B R42, R72.reuse ;  /* 0x00000048ff2a723e */ /* 0x080fe200020006ff */
[----:B------:R-:W-:Y:S01]  /*9150*/  BSSY.RECONVERGENT B0, `(.L_x_136) ;  /* 0x000009b000007945 */ /* 0x000fe20003800200 */
[----:B------:R-:W-:Y:S02]  /*9160*/  F2FP.F16.E4M3.UNPACK_B R72, R72.H1 ;  /* 0x00000048ff48723e */ /* 0x000fe400030006ff */
[-C--:B------:R-:W-:Y:S01]  /*9170*/  F2FP.F16.E4M3.UNPACK_B R46, R73.reuse ;  /* 0x00000049ff2e723e */ /* 0x080fe200020006ff */
[--C-:B------:R-:W-:Y:S01]  /*9180*/  HADD2.F32 R40, -RZ, R42.reuse.H0_H0 ;  /* 0x2000002aff287230 */ /* 0x100fe20000004100 */
[----:B------:R-:W-:Y:S01]  /*9190*/  F2FP.F16.E4M3.UNPACK_B R73, R73.H1 ;  /* 0x00000049ff49723e */ /* 0x000fe200030006ff */
[----:B------:R-:W-:Y:S01]  /*91a0*/  HADD2.F32 R42, -RZ, R42.H1_H1 ;  /* 0x3000002aff2a7230 */ /* 0x000fe20000004100 */
[-C--:B------:R-:W-:Y:S01]  /*91b0*/  F2FP.F16.E4M3.UNPACK_B R50, R74.reuse ;  /* 0x0000004aff32723e */ /* 0x080fe200020006ff */
[----:B------:R-:W-:Y:S01]  /*91c0*/  HADD2.F32 R43, -RZ, R72.H0_H0 ;  /* 0x20000048ff2b7230 */ /* 0x000fe20000004100 */
[----:B------:R-:W-:Y:S01]  /*91d0*/  F2FP.F16.E4M3.UNPACK_B R74, R74.H1 ;  /* 0x0000004aff4a723e */ /* 0x000fe200030006ff */
[----:B------:R-:W-:Y:S01]  /*91e0*/  LDTM.16dp32bit_t0_t15.x32 R4, tmem[UR4+0xc0] ;  /* 0x0000c004000479ee */ /* 0x000fe20008a80000 */
[----:B------:R-:W3:Y:S01]  /*91f0*/  LDTM.16dp32bit_t16_t31.x32 R4, tmem[UR4+0xe0] ;  /* 0x0000e004000479ee */ /* 0x000ee20008aa0000 */
[----:B------:R-:W-:Y:S01]  /*9200*/  NOP ;  /* 0x0000000000007918 */ /* 0x000fe20000000000 */
[--C-:B------:R-:W-:Y:S01]  /*9210*/  HADD2.F32 R45, -RZ, R46.reuse.H0_H0 ;  /* 0x2000002eff2d7230 */ /* 0x100fe20000004100 */
[----:B------:R-:W-:Y:S01]  /*9220*/  R2UR UR5, R71 ;  /* 0x00000000470572ca */ /* 0x000fe200000e0000 */
[----:B------:R-:W-:Y:S01]  /*9230*/  HADD2.F32 R46, -RZ, R46.H1_H1 ;  /* 0x3000002eff2e7230 */ /* 0x000fe20000004100 */
[----:B------:R-:W-:Y:S01]  /*9240*/  F2FP.F16.E4M3.UNPACK_B R54, R75 ;  /* 0x0000004bff36723e */ /* 0x000fe200020006ff */
        /* <DEDUP_REMOVED lines=10> */
[----:B------:R-:W-:Y:S01]  /*92f0*/  UIADD3 UR4, UPT, UPT, UR5, 0x130, URZ ;  /* 0x0000013005047890 */ /* 0x000fe2000fffe0ff */
[----:B------:R-:W-:Y:S01]  /*9300*/  HADD2.F32 R59, -RZ, R58.H1_H1 ;  /* 0x3000003aff3b7230 */ /* 0x000fe20000004100 */
[----:B------:R-:W-:Y:S01]  /*9310*/  F2FP.F16.E4M3.UNPACK_B R76, R76.H1 ;  /* 0x0000004cff4c723e */ /* 0x000fe200030006ff */
[--C-:B------:R-:W-:Y:S01]  /*9320*/  HADD2.F32 R60, -RZ, R62.reuse.H0_H0 ;  /* 0x2000003eff3c7230 */ /* 0x100fe20000004100 */
[----:B------:R-:W-:Y:S01]  /*9330*/  F2FP.F16.E4M3.UNPACK_B R77, R77.H1 ;  /* 0x0000004dff4d723e */ /* 0x000fe200030006ff */
[----:B------:R-:W-:Y:S01]  /*9340*/  HADD2.F32 R63, -RZ, R62.H1_H1 ;  /* 0x3000003eff3f7230 */ /* 0x000fe20000004100 */
[----:B------:R-:W-:Y:S01]  /*9350*/  F2FP.F16.E4M3.UNPACK_B R78, R78.H1 ;  /* 0x0000004eff4e723e */ /* 0x000fe200030006ff */
[--C-:B------:R-:W-:Y:S01]  /*9360*/  HADD2.F32 R64, -RZ, R66.reuse.H0_H0 ;  /* 0x20000042ff407230 */ /* 0x100fe20000004100 */
[----:B--2---:R-:W-:Y:S01]  /*9370*/  UPRMT UR4, UR6, 0x654, UR4 ;  /* 0x0000065406047896 */ /* 0x004fe20008000004 */
[C---:B---3--:R-:W-:Y:S01]  /*9380*/  FMUL R4, R38.reuse, R4 ;  /* 0x0000000426047220 */ /* 0x048fe20000400000 */
[C---:B------:R-:W-:Y:S01]  /*9390*/  FMUL R5, R38.reuse, R5 ;  /* 0x0000000526057220 */ /* 0x040fe20000400000 */
[C---:B------:R-:W-:Y:S01]  /*93a0*/  FMUL R8, R38.reuse, R8 ;  /* 0x0000000826087220 */ /* 0x040fe20000400000 */
[C---:B------:R-:W-:Y:S01]  /*93b0*/  FMUL R9, R38.reuse, R9 ;  /* 0x0000000926097220 */ /* 0x040fe20000400000 */
[C---:B------:R-:W-:Y:S01]  /*93c0*/  FFMA R4, R41.reuse, R40, R4 ;  /* 0x0000002829047223 */ /* 0x040fe20000000004 */
[C---:B------:R-:W-:Y:S01]  /*93d0*/  FFMA R5, R41.reuse, R42, R5 ;  /* 0x0000002a29057223 */ /* 0x040fe20000000005 */
[C---:B------:R-:W-:Y:S01]  /*93e0*/  FMUL R12, R38.reuse, R12 ;  /* 0x0000000c260c7220 */ /* 0x040fe20000400000 */
[C---:B------:R-:W-:Y:S01]  /*93f0*/  FMUL R13, R38.reuse, R13 ;  /* 0x0000000d260d7220 */ /* 0x040fe20000400000 */
[----:B------:R-:W-:Y:S01]  /*9400*/  SYNCS.ARRIVE.TRANS64.RED.A1T0 RZ, [UR4], RZ ;  /* 0x000000ffffff79a7 */ /* 0x000fe20008100404 */
[C---:B------:R-:W-:Y:S01]  /*9410*/  FMUL R16, R38.reuse, R16 ;  /* 0x0000001026107220 */ /* 0x040fe20000400000 */
[C---:B------:R-:W-:Y:S01]  /*9420*/  FMUL R17, R38.reuse, R17 ;  /* 0x0000001126117220 */ /* 0x040fe20000400000 */
[C---:B------:R-:W-:Y:S01]  /*9430*/  FMUL R0, R38.reuse, R20 ;  /* 0x0000001426007220 */ /* 0x040fe20000400000 */
[C---:B------:R-:W-:Y:S01]  /*9440*/  FMUL R2, R38.reuse, R21 ;  /* 0x0000001526027220 */ /* 0x040fe20000400000 */
[C---:B------:R-:W-:Y:S01]  /*9450*/  FMUL R20, R38.reuse, R25 ;  /* 0x0000001926147220 */ /* 0x040fe20000400000 */
[----:B------:R-:W-:Y:S02]  /*9460*/  HADD2.F32 R67, -RZ, R66.H1_H1 ;  /* 0x30000042ff437230 */ /* 0x000fe40000004100 */
[C---:B------:R-:W-:Y:S01]  /*9470*/  FMUL R6, R38.reuse, R6 ;  /* 0x0000000626067220 */ /* 0x040fe20000400000 */
[----:B------:R-:W-:Y:S02]  /*9480*/  HADD2.F32 R44, -RZ, R72.H1_H1 ;  /* 0x30000048ff2c7230 */ /* 0x000fe40000004100 */
[C---:B------:R-:W-:Y:S01]  /*9490*/  FMUL R7, R38.reuse, R7 ;  /* 0x0000000726077220 */ /* 0x040fe20000400000 */
[--C-:B------:R-:W-:Y:S02]  /*94a0*/  HADD2.F32 R47, -RZ, R73.reuse.H0_H0 ;  /* 0x20000049ff2f7230 */ /* 0x100fe40000004100 */
[C---:B------:R-:W-:Y:S01]  /*94b0*/  FFMA R6, R41.reuse, R43, R6 ;  /* 0x0000002b29067223 */ /* 0x040fe20000000006 */
[--C-:B------:R-:W-:Y:S02]  /*94c0*/  HADD2.F32 R40, -RZ, R68.reuse.H0_H0 ;  /* 0x20000044ff287230 */ /* 0x100fe40000004100 */
[C---:B------:R-:W-:Y:S01]  /*94d0*/  FFMA R7, R41.reuse, R44, R7 ;  /* 0x0000002c29077223 */ /* 0x040fe20000000007 */
[C---:B------:R-:W-:Y:S01]  /*94e0*/  FFMA R8, R41.reuse, R45, R8 ;  /* 0x0000002d29087223 */ /* 0x040fe20000000008 */
[----:B------:R-:W-:Y:S01]  /*94f0*/  FFMA R9, R41, R46, R9 ;  /* 0x0000002e29097223 */ /* 0x000fe20000000009 */
[----:B------:R-:W-:Y:S02]  /*9500*/  HADD2.F32 R43, -RZ, R68.H1_H1 ;  /* 0x30000044ff2b7230 */ /* 0x000fe40000004100 */
[C---:B------:R-:W-:Y:S01]  /*9510*/  FMUL R10, R38.reuse, R10 ;  /* 0x0000000a260a7220 */ /* 0x040fe20000400000 */
[----:B------:R-:W-:Y:S01]  /*9520*/  HADD2.F32 R48, -RZ, R73.H1_H1 ;  /* 0x30000049ff307230 */ /* 0x000fe20000004100 */
[----:B------:R-:W-:Y:S01]  /*9530*/  F2FP.SATFINITE.E4M3.F32.PACK_AB_MERGE_C R104, R7, R6, RZ ;  /* 0x000000060768723e */ /* 0x000fe200048070ff */
[C---:B------:R-:W-:Y:S01]  /*9540*/  FMUL R7, R38.reuse, R24 ;  /* 0x0000001826077220 */ /* 0x040fe20000400000 */
[----:B------:R-:W-:Y:S01]  /*9550*/  FFMA R10, R41, R47, R10 ;  /* 0x0000002f290a7223 */ /* 0x000fe2000000000a */
[C---:B------:R-:W-:Y:S01]  /*9560*/  FMUL R24, R38.reuse, R29 ;  /* 0x0000001d26187220 */ /* 0x040fe20000400000 */
[----:B------:R-:W-:Y:S01]  /*9570*/  F2FP.SATFINITE.E4M3.F32.PACK_AB_MERGE_C R104, R5, R4, R104 ;  /* 0x000000040568723e */ /* 0x000fe20004807068 */
[C---:B------:R-:W-:Y:S01]  /*9580*/  FMUL R11, R38.reuse, R11 ;  /* 0x0000000b260b7220 */ /* 0x040fe20000400000 */
[--C-:B------:R-:W-:Y:S02]  /*9590*/  HADD2.F32 R51, -RZ, R74.reuse.H0_H0 ;  /* 0x2000004aff337230 */ /* 0x100fe40000004100 */
[C---:B------:R-:W-:Y:S01]  /*95a0*/  FMUL R14, R38.reuse, R14 ;  /* 0x0000000e260e7220 */ /* 0x040fe20000400000 */
[----:B------:R-:W-:Y:S02]  /*95b0*/  HADD2.F32 R52, -RZ, R74.H1_H1 ;  /* 0x3000004aff347230 */ /* 0x000fe40000004100 */
[C---:B------:R-:W-:Y:S01]  /*95c0*/  FFMA R11, R41.reuse, R48, R11 ;  /* 0x00000030290b7223 */ /* 0x040fe2000000000b */
[C---:B------:R-:W-:Y:S01]  /*95d0*/  FFMA R12, R41.reuse, R49, R12 ;  /* 0x00000031290c7223 */ /* 0x040fe2000000000c */
[C---:B------:R-:W-:Y:S01]  /*95e0*/  FFMA R13, R41.reuse, R50, R13 ;  /* 0x00000032290d7223 */ /* 0x040fe2000000000d */
[----:B------:R-:W-:Y:S01]  /*95f0*/  FFMA R14, R41, R51, R14 ;  /* 0x00000033290e7223 */ /* 0x000fe2000000000e */
[C---:B------:R-:W-:Y:S01]  /*9600*/  FMUL R15, R38.reuse, R15 ;  /* 0x0000000f260f7220 */ /* 0x040fe20000400000 */
[--C-:B------:R-:W-:Y:S01]  /*9610*/  HADD2.F32 R55, -RZ, R75.reuse.H0_H0 ;  /* 0x2000004bff377230 */ /* 0x100fe20000004100 */
[----:B------:R-:W-:Y:S01]  /*9620*/  F2FP.SATFINITE.E4M3.F32.PACK_AB_MERGE_C R105, R11, R10, RZ ;  /* 0x0000000a0b69723e */ /* 0x000fe200048070ff */
[----:B------:R-:W-:Y:S02]  /*9630*/  HADD2.F32 R56, -RZ, R75.H1_H1 ;  /* 0x3000004bff387230 */ /* 0x000fe40000004100 */
[C---:B------:R-:W-:Y:S01]  /*9640*/  FFMA R15, R41.reuse, R52, R15 ;  /* 0x00000034290f7223 */ /* 0x040fe2000000000f */
[----:B------:R-:W-:Y:S01]  /*9650*/  FFMA R16, R41, R53, R16 ;  /* 0x0000003529107223 */ /* 0x000fe20000000010 */
[----:B------:R-:W-:Y:S01]  /*9660*/  F2FP.SATFINITE.E4M3.F32.PACK_AB_MERGE_C R105, R9, R8, R105 ;  /* 0x000000080969723e */ /* 0x000fe20004807069 */
[----:B------:R-:W-:Y:S01]  /*9670*/  FFMA R17, R41, R54, R17 ;  /* 0x0000003629117223 */ /* 0x000fe20000000011 */
[C---:B------:R-:W-:Y:S01]  /*9680*/  FMUL R18, R38.reuse, R18 ;  /* 0x0000001226127220 */ /* 0x040fe20000400000 */
[----:B------:R-:W-:Y:S01]  /*9690*/  F2FP.SATFINITE.E4M3.F32.PACK_AB_MERGE_C R106, R15, R14, RZ ;  /* 0x0000000e0f6a723e */ /* 0x000fe200048070ff */
[C---:B------:R-:W-:Y:S01]  /*96a0*/  FMUL R19, R38.reuse, R19 ;  /* 0x0000001326137220 */ /* 0x040fe20000400000 */
[--C-:B------:R-:W-:Y:S02]  /*96b0*/  HADD2.F32 R58, -RZ, R76.reuse.H0_H0 ;  /* 0x2000004cff3a7230 */ /* 0x100fe40000004100 */
[----:B------:R-:W-:Y:S01]  /*96c0*/  FFMA R18, R41, R55, R18 ;  /* 0x0000003729127223 */ /* 0x000fe20000000012 */
[----:B------:R-:W-:Y:S01]  /*96d0*/  F2FP.SATFINITE.E4M3.F32.PACK_AB_MERGE_C R106, R13, R12, R106 ;  /* 0x0000000c0d6a723e */ /* 0x000fe2000480706a */
[C---:B------:R-:W-:Y:S01]  /*96e0*/  FFMA R19, R41.reuse, R56, R19 ;  /* 0x0000003829137223 */ /* 0x040fe20000000013 */
[----:B------:R-:W-:Y:S02]  /*96f0*/  HADD2.F32 R61, -RZ, R76.H1_H1 ;  /* 0x3000004cff3d7230 */ /* 0x000fe40000004100 */
[C---:B------:R-:W-:Y:S01]  /*9700*/  FMUL R3, R38.reuse, R22 ;  /* 0x0000001626037220 */ /* 0x040fe20000400000 */
        /* <DEDUP_REMOVED lines=10> */
[C---:B------:R-:W-:Y:S01]  /*97b0*/  FMUL R23, R38.reuse, R28 ;  /* 0x0000001c26177220 */ /* 0x040fe20000400000 */
[----:B------:R-:W-:Y:S01]  /*97c0*/  F2FP.F16.E4M3.UNPACK_B R79, R79.H1 ;  /* 0x0000004fff4f723e */ /* 0x000fe200030006ff */
        /* <DEDUP_REMOVED lines=9> */
[C---:B------:R-:W-:Y:S01]  /*9860*/  FFMA R24, R41.reuse, R67, R24 ;  /* 0x0000004329187223 */ /* 0x040fe20000000018 */
[C---:B------:R-:W-:Y:S01]  /*9870*/  FMUL R28, R38.reuse, R33 ;  /* 0x00000021261c7220 */ /* 0x040fe20000400000 */
[--C-:B------:R-:W-:Y:S02]  /*9880*/  HADD2.F32 R42, -RZ, R79.reuse.H0_H0 ;  /* 0x2000004fff2a7230 */ /* 0x100fe40000004100 */
[C---:B------:R-:W-:Y:S01]  /*9890*/  FFMA R25, R41.reuse, R66, R25 ;  /* 0x0000004229197223 */ /* 0x040fe20000000019 */
[----:B------:R-:W-:Y:S02]  /*98a0*/  HADD2.F32 R71, -RZ, R79.H1_H1 ;  /* 0x3000004fff477230 */ /* 0x000fe40000004100 */
[C---:B------:R-:W-:Y:S01]  /*98b0*/  FMUL R29, R38.reuse, R34 ;  /* 0x00000022261d7220 */ /* 0x040fe20000400000 */
[----:B------:R-:W-:Y:S01]  /*98c0*/  FFMA R26, R41, R69, R26 ;  /* 0x00000045291a7223 */ /* 0x000fe2000000001a */
[----:B------:R-:W-:Y:S01]  /*98d0*/  FMUL R30, R38, R35 ;  /* 0x00000023261e7220 */ /* 0x000fe20000400000 */
[----:B------:R-:W-:Y:S01]  /*98e0*/  F2FP.SATFINITE.E4M3.F32.PACK_AB_MERGE_C R107, R19, R18, RZ ;  /* 0x00000012136b723e */ /* 0x000fe200048070ff */
[C---:B------:R-:W-:Y:S01]  /*98f0*/  FFMA R27, R41.reuse, R40, R27 ;  /* 0x00000028291b7223 */ /* 0x040fe2000000001b */
[C---:B------:R-:W-:Y:S01]  /*9900*/  FFMA R28, R41.reuse, R43, R28 ;  /* 0x0000002b291c7223 */ /* 0x040fe2000000001c */
[C---:B------:R-:W-:Y:S01]  /*9910*/  FFMA R29, R41.reuse, R42, R29 ;  /* 0x0000002a291d7223 */ /* 0x040fe2000000001d */
[----:B------:R-:W-:Y:S01]  /*9920*/  FFMA R30, R41, R71, R30 ;  /* 0x00000047291e7223 */ /* 0x000fe2000000001e */
[----:B------:R-:W-:Y:S02]  /*9930*/  F2FP.SATFINITE.E4M3.F32.PACK_AB_MERGE_C R107, R17, R16, R107 ;  /* 0x00000010116b723e */ /* 0x000fe4000480706b */
[----:B------:R-:W-:Y:S02]  /*9940*/  F2FP.SATFINITE.E4M3.F32.PACK_AB_MERGE_C R3, R6, R3, RZ ;  /* 0x000000030603723e */ /* 0x000fe400048070ff */
[----:B-1----:R-:W-:Y:S01]  /*9950*/  F2FP.SATFINITE.E4M3.F32.PACK_AB_MERGE_C R109, R22, R21, RZ ;  /* 0x00000015166d723e */ /* 0x002fe200048070ff */
[----:B------:R1:W-:Y:S01]  /*9960*/  STS.128 [R88+UR44+0x5200], R104 ;  /* 0x0052006858007988 */ /* 0x0003e20008000c2c */
[----:B------:R-:W-:Y:S02]  /*9970*/  F2FP.SATFINITE.E4M3.F32.PACK_AB_MERGE_C R64, R26, R25, RZ ;  /* 0x000000191a40723e */ /* 0x000fe400048070ff */
[----:B------:R-:W-:Y:S02]  /*9980*/  F2FP.SATFINITE.E4M3.F32.PACK_AB_MERGE_C R67, R30, R29, RZ ;  /* 0x0000001d1e43723e */ /* 0x000fe400048070ff */
[----:B------:R-:W-:Y:S02]  /*9990*/  F2FP.SATFINITE.E4M3.F32.PACK_AB_MERGE_C R108, R2, R0, R3 ;  /* 0x00000000026c723e */ /* 0x000fe40004807003 */
[----:B------:R-:W-:Y:S02]  /*99a0*/  F2FP.SATFINITE.E4M3.F32.PACK_AB_MERGE_C R109, R20, R7, R109 ;  /* 0x00000007146d723e */ /* 0x000fe4000480706d */
[----:B------:R-:W-:Y:S02]  /*99b0*/  F2FP.SATFINITE.E4M3.F32.PACK_AB_MERGE_C R110, R24, R23, R64 ;  /* 0x00000017186e723e */ /* 0x000fe40004807040 */
[----:B------:R-:W-:Y:S02]  /*99c0*/  F2FP.SATFINITE.E4M3.F32.PACK_AB_MERGE_C R111, R28, R27, R67 ;  /* 0x0000001b1c6f723e */ /* 0x000fe40004807043 */
[----:B------:R-:W-:Y:S03]  /*99d0*/  IADD3 R36, PT, PT, R36, 0x1, RZ ;  /* 0x0000000124247810 */ /* 0x000fe60007ffe0ff */
        /* <DEDUP_REMOVED lines=18> */
.L_x_137:
[----:B------:R-:W-:Y:S05]  /*9b00*/  BSYNC.RECONVERGENT B0 ;  /* 0x0000000000007941 */ /* 0x000fea0003800200 */
.L_x_136:
[----:B------:R-:W-:Y:S01]  /*9b10*/  BAR.SYNC.DEFER_BLOCKING 0x1, 0x80 ;  /* 0x0042000000007b1d */ /* 0x000fe20000010000 */
[C---:B------:R-:W-:Y:S01]  /*9b20*/  ISETP.NE.AND P0, PT, R91.reuse, 0x2, PT ;  /* 0x000000025b00780c */ /* 0x040fe20003f05270 */
[----:B------:R-:W-:Y:S01]  /*9b30*/  UISETP.NE.AND UP0, UPT, UR45, URZ, UPT ;  /* 0x000000ff2d00728c */ /* 0x000fe2000bf05270 */
[----:B------:R-:W-:Y:S01]  /*9b40*/  ISETP.NE.AND P1, PT, R36, 0x4, PT ;  /* 0x000000042400780c */ /* 0x000fe20003f25270 */
[----:B------:R-:W-:Y:S01]  /*9b50*/  UIADD3 UR20, UPT, UPT, UR37, UR59, URZ ;  /* 0x0000003b25147290 */ /* 0x000fe2000fffe0ff */
[----:B------:R-:W-:Y:S01]  /*9b60*/  SEL R5, RZ, 0x1, P0 ;  /* 0x00000001ff057807 */ /* 0x000fe20000000000 */
[----:B------:R-:W-:Y:S01]  /*9b70*/  UIADD3 UR16, UPT, UPT, UR38, UR62, URZ ;  /* 0x0000003e26107290 */ /* 0x000fe2000fffe0ff */
[----:B------:R-:W-:Y:S02]  /*9b80*/  SEL R3, RZ, 0x1, P1 ;  /* 0x00000001ff037807 */ /* 0x000fe40000800000 */
[----:B------:R-:W-:Y:S02]  /*9b90*/  LOP3.LUT R94, R94, R5, RZ, 0x3c, !PT ;  /* 0x000000055e5e7212 */ /* 0x000fe400078e3cff */
[----:B------:R-:W-:Y:S02]  /*9ba0*/  LOP3.LUT R96, R96, R3, RZ, 0x3c, !PT ;  /* 0x0000000360607212 */ /* 0x000fe400078e3cff */
[----:B------:R-:W-:Y:S02]  /*9bb0*/  SEL R91, R91, RZ, P0 ;  /* 0x000000ff5b5b7207 */ /* 0x000fe40000000000 */
[----:B------:R-:W-:Y:S01]  /*9bc0*/  SEL R36, R36, RZ, P1 ;  /* 0x000000ff24247207 */ /* 0x000fe20000800000 */
[----:B------:R-:W-:Y:S01]  /*9bd0*/  UMOV UR36, UR58 ;  /* 0x0000003a00247c82 */ /* 0x000fe20008000000 */
[----:B------:R-:W-:Y:S05]  /*9be0*/  BRA.U UP0, `(.L_x_138) ;  /* 0xffffffb900f87547 */ /* 0x000fea000b83ffff */
[----:B------:R-:W-:Y:S05]  /*9bf0*/  EXIT ;  /* 0x000000000000794d */ /* 0x000fea0003800000 */
.L_x_25:
[----:B-1----:R1:W2:Y:S02]  /*9c00*/  SYNCS.PHASECHK.TRANS64.TRYWAIT P0, [R0+URZ+0x160], R3 ;  /* 0x00016003000075a7 */ /* 0x0022a400080011ff */
[----:B--2---:R-:W-:Y:S05]  /*9c10*/  @!P0 NANOSLEEP.SYNCS 0x989680 ;  /* 0x009896800000895d */ /* 0x004fea0003900000 */
[----:B------:R-:W2:Y:S02]  /*9c20*/  @!P0 SYNCS.PHASECHK.TRANS64 P0, [R0+URZ+0x160], R3 ;  /* 0x00016003000085a7 */ /* 0x000ea400080010ff */
[----:B--2---:R-:W-:Y:S05]  /*9c30*/  @!P0 BRA `(.L_x_25) ;  /* 0xfffffffc00f08947 */ /* 0x004fea000383ffff */
[----:B------:R-:W-:Y:S05]  /*9c40*/  BRA `(.L_x_139) ;  /* 0xffffff7c00d87947 */ /* 0x000fea000383ffff */
.L_x_28:
[----:B-1----:R-:W-:-:S07]  /*9c50*/  MOV R0, UR33 ;  /* 0x0000002100007c02 */ /* 0x002fce0008000f00 */
.L_x_140:
[----:B-1----:R1:W2:Y:S02]  /*9c60*/  SYNCS.PHASECHK.TRANS64.TRYWAIT P0, [R0+URZ+0x50], R3 ;  /* 0x00005003000075a7 */ /* 0x0022a400080011ff */
[----:B--2---:R-:W-:Y:S05]  /*9c70*/  @!P0 NANOSLEEP.SYNCS 0x989680 ;  /* 0x009896800000895d */ /* 0x004fea0003900000 */
[----:B------:R-:W2:Y:S02]  /*9c80*/  @!P0 SYNCS.PHASECHK.TRANS64 P0, [R0+URZ+0x50], R3 ;  /* 0x00005003000085a7 */ /* 0x000ea400080010ff */
[----:B--2---:R-:W-:Y:S05]  /*9c90*/  @!P0 BRA `(.L_x_140) ;  /* 0xfffffffc00f08947 */ /* 0x004fea000383ffff */
[----:B------:R-:W-:Y:S05]  /*9ca0*/  BRA `(.L_x_27) ;  /* 0xffffff80001c7947 */ /* 0x000fea000383ffff */
.L_x_35:
[----:B-1----:R-:W-:-:S07]  /*9cb0*/  MOV R0, UR17 ;  /* 0x0000001100007c02 */ /* 0x002fce0008000f00 */
.L_x_141:
[----:B-1----:R1:W2:Y:S02]  /*9cc0*/  SYNCS.PHASECHK.TRANS64.TRYWAIT P0, [R0+URZ+0x50], R3 ;  /* 0x00005003000075a7 */ /* 0x0022a400080011ff */
[----:B--2---:R-:W-:Y:S05]  /*9cd0*/  @!P0 NANOSLEEP.SYNCS 0x989680 ;  /* 0x009896800000895d */ /* 0x004fea0003900000 */
[----:B------:R-:W2:Y:S02]  /*9ce0*/  @!P0 SYNCS.PHASECHK.TRANS64 P0, [R0+URZ+0x50], R3 ;  /* 0x00005003000085a7 */ /* 0x000ea400080010ff */
[----:B--2---:R-:W-:Y:S05]  /*9cf0*/  @!P0 BRA `(.L_x_141) ;  /* 0xfffffffc00f08947 */ /* 0x004fea000383ffff */
[----:B------:R-:W-:Y:S05]  /*9d00*/  BRA `(.L_x_34) ;  /* 0xffffff8000dc7947 */ /* 0x000fea000383ffff */
.L_x_40:
[----:B-1----:R1:W2:Y:S02]  /*9d10*/  SYNCS.PHASECHK.TRANS64.TRYWAIT P0, [R3+URZ+0xf0], R0 ;  /* 0x0000f000030075a7 */ /* 0x0022a400080011ff */
[----:B--2---:R-:W-:Y:S05]  /*9d20*/  @!P0 NANOSLEEP.SYNCS 0x989680 ;  /* 0x009896800000895d */ /* 0x004fea0003900000 */
[----:B------:R-:W2:Y:S02]  /*9d30*/  @!P0 SYNCS.PHASECHK.TRANS64 P0, [R3+URZ+0xf0], R0 ;  /* 0x0000f000030085a7 */ /* 0x000ea400080010ff */
[----:B--2---:R-:W-:Y:S05]  /*9d40*/  @!P0 BRA `(.L_x_40) ;  /* 0xfffffffc00f08947 */ /* 0x004fea000383ffff */
[----:B------:R-:W-:Y:S05]  /*9d50*/  BRA `(.L_x_142) ;  /* 0xffffff84007c7947 */ /* 0x000fea000383ffff */
.L_x_44:
[----:B-1----:R-:W-:-:S07]  /*9d60*/  MOV R0, UR4 ;  /* 0x0000000400007c02 */ /* 0x002fce0008000f00 */
.L_x_143:
[----:B-1----:R1:W2:Y:S02]  /*9d70*/  SYNCS.PHASECHK.TRANS64.TRYWAIT P0, [R0+URZ], R3 ;  /* 0x00000003000075a7 */ /* 0x0022a400080011ff */
[----:B--2---:R-:W-:Y:S05]  /*9d80*/  @!P0 NANOSLEEP.SYNCS 0x989680 ;  /* 0x009896800000895d */ /* 0x004fea0003900000 */
[----:B------:R-:W2:Y:S02]  /*9d90*/  @!P0 SYNCS.PHASECHK.TRANS64 P0, [R0+URZ], R3 ;  /* 0x00000003000085a7 */ /* 0x000ea400080010ff */
[----:B--2---:R-:W-:Y:S05]  /*9da0*/  @!P0 BRA `(.L_x_143) ;  /* 0xfffffffc00f08947 */ /* 0x004fea000383ffff */
[----:B------:R-:W-:Y:S05]  /*9db0*/  BRA `(.L_x_144) ;  /* 0xffffff8c00207947 */ /* 0x000fea000383ffff */
.L_x_45:
[----:B------:R-:W-:-:S07]  /*9dc0*/  MOV R0, UR5 ;  /* 0x0000000500007c02 */ /* 0x000fce0008000f00 */
.L_x_145:
[----:B-1----:R1:W2:Y:S02]  /*9dd0*/  SYNCS.PHASECHK.TRANS64.TRYWAIT P0, [R0+URZ], R3 ;  /* 0x00000003000075a7 */ /* 0x0022a400080011ff */
[----:B--2---:R-:W-:Y:S05]  /*9de0*/  @!P0 NANOSLEEP.SYNCS 0x989680 ;  /* 0x009896800000895d */ /* 0x004fea0003900000 */
[----:B------:R-:W2:Y:S02]  /*9df0*/  @!P0 SYNCS.PHASECHK.TRANS64 P0, [R0+URZ], R3 ;  /* 0x00000003000085a7 */ /* 0x000ea400080010ff */
[----:B--2---:R-:W-:Y:S05]  /*9e00*/  @!P0 BRA `(.L_x_145) ;  /* 0xfffffffc00f08947 */ /* 0x004fea000383ffff */
[----:B------:R-:W-:Y:S05]  /*9e10*/  BRA `(.L_x_146) ;  /* 0xffffff8c002c7947 */ /* 0x000fea000383ffff */
.L_x_46:
[----:B------:R-:W-:-:S07]  /*9e20*/  MOV R0, UR5 ;  /* 0x0000000500007c02 */ /* 0x000fce0008000f00 */
.L_x_147:
[----:B-1----:R1:W2:Y:S02]  /*9e30*/  SYNCS.PHASECHK.TRANS64.TRYWAIT P0, [R0+URZ], R3 ;  /* 0x00000003000075a7 */ /* 0x0022a400080011ff */
[----:B--2---:R-:W-:Y:S05]  /*9e40*/  @!P0 NANOSLEEP.SYNCS 0x989680 ;  /* 0x009896800000895d */ /* 0x004fea0003900000 */
[----:B------:R-:W2:Y:S02]  /*9e50*/  @!P0 SYNCS.PHASECHK.TRANS64 P0, [R0+URZ], R3 ;  /* 0x00000003000085a7 */ /* 0x000ea400080010ff */
[----:B--2---:R-:W-:Y:S05]  /*9e60*/  @!P0 BRA `(.L_x_147) ;  /* 0xfffffffc00f08947 */ /* 0x004fea000383ffff */
[----:B------:R-:W-:Y:S05]  /*9e70*/  BRA `(.L_x_148) ;  /* 0xffffff8c00387947 */ /* 0x000fea000383ffff */
.L_x_47:
[----:B------:R-:W-:-:S07]  /*9e80*/  MOV R0, UR5 ;  /* 0x0000000500007c02 */ /* 0x000fce0008000f00 */
.L_x_149:
[----:B-1----:R1:W2:Y:S02]  /*9e90*/  SYNCS.PHASECHK.TRANS64.TRYWAIT P0, [R0+URZ], R3 ;  /* 0x00000003000075a7 */ /* 0x0022a400080011ff */
[----:B--2---:R-:W-:Y:S05]  /*9ea0*/  @!P0 NANOSLEEP.SYNCS 0x989680 ;  /* 0x009896800000895d */ /* 0x004fea0003900000 */
[----:B------:R-:W2:Y:S02]  /*9eb0*/  @!P0 SYNCS.PHASECHK.TRANS64 P0, [R0+URZ], R3 ;  /* 0x00000003000085a7 */ /* 0x000ea400080010ff */
[----:B--2---:R-:W-:Y:S05]  /*9ec0*/  @!P0 BRA `(.L_x_149) ;  /* 0xfffffffc00f08947 */ /* 0x004fea000383ffff */
[----:B------:R-:W-:Y:S05]  /*9ed0*/  BRA `(.L_x_150) ;  /* 0xffffff8c00447947 */ /* 0x000fea000383ffff */
.L_x_48:
[----:B------:R-:W-:-:S07]  /*9ee0*/  MOV R0, UR5 ;  /* 0x0000000500007c02 */ /* 0x000fce0008000f00 */
.L_x_151:
[----:B-1----:R1:W2:Y:S02]  /*9ef0*/  SYNCS.PHASECHK.TRANS64.TRYWAIT P0, [R0+URZ], R3 ;  /* 0x00000003000075a7 */ /* 0x0022a400080011ff */
[----:B--2---:R-:W-:Y:S05]  /*9f00*/  @!P0 NANOSLEEP.SYNCS 0x989680 ;  /* 0x009896800000895d */ /* 0x004fea0003900000 */
[----:B------:R-:W2:Y:S02]  /*9f10*/  @!P0 SYNCS.PHASECHK.TRANS64 P0, [R0+URZ], R3 ;  /* 0x00000003000085a7 */ /* 0x000ea400080010ff */
[----:B--2---:R-:W-:Y:S05]  /*9f20*/  @!P0 BRA `(.L_x_151) ;  /* 0xfffffffc00f08947 */ /* 0x004fea000383ffff */
[----:B------:R-:W-:Y:S05]  /*9f30*/  BRA `(.L_x_152) ;  /* 0xffffff8c00507947 */ /* 0x000fea000383ffff */
.L_x_49:
[----:B------:R-:W-:-:S07]  /*9f40*/  MOV R0, UR5 ;  /* 0x0000000500007c02 */ /* 0x000fce0008000f00 */
.L_x_153:
[----:B-1----:R1:W2:Y:S02]  /*9f50*/  SYNCS.PHASECHK.TRANS64.TRYWAIT P0, [R0+URZ], R3 ;  /* 0x00000003000075a7 */ /* 0x0022a400080011ff */
[----:B--2---:R-:W-:Y:S05]  /*9f60*/  @!P0 NANOSLEEP.SYNCS 0x989680 ;  /* 0x009896800000895d */ /* 0x004fea0003900000 */
[----:B------:R-:W2:Y:S02]  /*9f70*/  @!P0 SYNCS.PHASECHK.TRANS64 P0, [R0+URZ], R3 ;  /* 0x00000003000085a7 */ /* 0x000ea400080010ff */
[----:B--2---:R-:W-:Y:S05]  /*9f80*/  @!P0 BRA `(.L_x_153) ;  /* 0xfffffffc00f08947 */ /* 0x004fea000383ffff */
[----:B------:R-:W-:Y:S05]  /*9f90*/  BRA `(.L_x_154) ;  /* 0xffffff8c005c7947 */ /* 0x000fea000383ffff */
.L_x_50:
[----:B------:R-:W-:-:S07]  /*9fa0*/  MOV R0, UR5 ;  /* 0x0000000500007c02 */ /* 0x000fce0008000f00 */
.L_x_155:
[----:B-1----:R1:W2:Y:S02]  /*9fb0*/  SYNCS.PHASECHK.TRANS64.TRYWAIT P0, [R0+URZ], R3 ;  /* 0x00000003000075a7 */ /* 0x0022a400080011ff */
[----:B--2---:R-:W-:Y:S05]  /*9fc0*/  @!P0 NANOSLEEP.SYNCS 0x989680 ;  /* 0x009896800000895d */ /* 0x004fea0003900000 */
[----:B------:R-:W2:Y:S02]  /*9fd0*/  @!P0 SYNCS.PHASECHK.TRANS64 P0, [R0+URZ], R3 ;  /* 0x00000003000085a7 */ /* 0x000ea400080010ff */
[----:B--2---:R-:W-:Y:S05]  /*9fe0*/  @!P0 BRA `(.L_x_155) ;  /* 0xfffffffc00f08947 */ /* 0x004fea000383ffff */
[----:B------:R-:W-:Y:S05]  /*9ff0*/  BRA `(.L_x_156) ;  /* 0xffffff8c00687947 */ /* 0x000fea000383ffff */
.L_x_51:
[----:B------:R-:W-:-:S07]  /*a000*/  MOV R0, UR5 ;  /* 0x0000000500007c02 */ /* 0x000fce0008000f00 */
.L_x_157:
[----:B-1----:R1:W2:Y:S02]  /*a010*/  SYNCS.PHASECHK.TRANS64.TRYWAIT P0, [R0+URZ], R3 ;  /* 0x00000003000075a7 */ /* 0x0022a400080011ff */
[----:B--2---:R-:W-:Y:S05]  /*a020*/  @!P0 NANOSLEEP.SYNCS 0x989680 ;  /* 0x009896800000895d */ /* 0x004fea0003900000 */
[----:B------:R-:W2:Y:S02]  /*a030*/  @!P0 SYNCS.PHASECHK.TRANS64 P0, [R0+URZ], R3 ;  /* 0x00000003000085a7 */ /* 0x000ea400080010ff */
[----:B--2---:R-:W-:Y:S05]  /*a040*/  @!P0 BRA `(.L_x_157) ;  /* 0xfffffffc00f08947 */ /* 0x004fea000383ffff */
[----:B------:R-:W-:Y:S05]  /*a050*/  BRA `(.L_x_158) ;  /* 0xffffff8c00747947 */ /* 0x000fea000383ffff */
.L_x_52:
[----:B------:R-:W-:-:S07]  /*a060*/  MOV R0, UR5 ;  /* 0x0000000500007c02 */ /* 0x000fce0008000f00 */
.L_x_159:
[----:B-1----:R1:W2:Y:S02]  /*a070*/  SYNCS.PHASECHK.TRANS64.TRYWAIT P0, [R0+URZ], R3 ;  /* 0x00000003000075a7 */ /* 0x0022a400080011ff */
[----:B--2---:R-:W-:Y:S05]  /*a080*/  @!P0 NANOSLEEP.SYNCS 0x989680 ;  /* 0x009896800000895d */ /* 0x004fea0003900000 */
[----:B------:R-:W2:Y:S02]  /*a090*/  @!P0 SYNCS.PHASECHK.TRANS64 P0, [R0+URZ], R3 ;  /* 0x00000003000085a7 */ /* 0x000ea400080010ff */
[----:B--2---:R-:W-:Y:S05]  /*a0a0*/  @!P0 BRA `(.L_x_159) ;  /* 0xfffffffc00f08947 */ /* 0x004fea000383ffff */
[----:B------:R-:W-:Y:S05]  /*a0b0*/  BRA `(.L_x_160) ;  /* 0xffffff8c00807947 */ /* 0x000fea000383ffff */
.L_x_55:
[----:B--2---:R2:W3:Y:S02]  /*a0c0*/  SYNCS.PHASECHK.TRANS64.TRYWAIT P0, [R2+URZ+0x150], R5 ;  /* 0x00015005020075a7 */ /* 0x0044e400080011ff */
[----:B---3--:R-:W-:Y:S05]  /*a0d0*/  @!P0 NANOSLEEP.SYNCS 0x989680 ;  /* 0x009896800000895d */ /* 0x008fea0003900000 */
[----:B------:R-:W3:Y:S02]  /*a0e0*/  @!P0 SYNCS.PHASECHK.TRANS64 P0, [R2+URZ+0x150], R5 ;  /* 0x00015005020085a7 */ /* 0x000ee400080010ff */
[----:B---3--:R-:W-:Y:S05]  /*a0f0*/  @!P0 BRA `(.L_x_55) ;  /* 0xfffffffc00f08947 */ /* 0x008fea000383ffff */
[----:B------:R-:W-:Y:S05]  /*a100*/  BRA `(.L_x_161) ;  /* 0xffffff8c00e47947 */ /* 0x000fea000383ffff */
.L_x_56:
[----:B------:R-:W-:-:S07]  /*a110*/  MOV R2, UR4 ;  /* 0x0000000400027c02 */ /* 0x000fce0008000f00 */
.L_x_162:
[----:B--2---:R2:W3:Y:S02]  /*a120*/  SYNCS.PHASECHK.TRANS64.TRYWAIT P0, [R2+URZ+0x100], R5 ;  /* 0x00010005020075a7 */ /* 0x0044e400080011ff */
[----:B---3--:R-:W-:Y:S05]  /*a130*/  @!P0 NANOSLEEP.SYNCS 0x989680 ;  /* 0x009896800000895d */ /* 0x008fea0003900000 */
[----:B------:R-:W3:Y:S02]  /*a140*/  @!P0 SYNCS.PHASECHK.TRANS64 P0, [R2+URZ+0x100], R5 ;  /* 0x00010005020085a7 */ /* 0x000ee400080010ff */
[----:B---3--:R-:W-:Y:S05]  /*a150*/  @!P0 BRA `(.L_x_162) ;  /* 0xfffffffc00f08947 */ /* 0x008fea000383ffff */
[----:B------:R-:W-:Y:S05]  /*a160*/  BRA `(.L_x_163) ;  /* 0xffffff8c00f47947 */ /* 0x000fea000383ffff */
.L_x_57:
[----:B--2---:R2:W3:Y:S02]  /*a170*/  SYNCS.PHASECHK.TRANS64.TRYWAIT P1, [R2+URZ+0xf0], R5 ;  /* 0x0000f005020075a7 */ /* 0x0044e400080211ff */
[----:B---3--:R-:W-:Y:S05]  /*a180*/  @!P1 NANOSLEEP.SYNCS 0x989680 ;  /* 0x009896800000995d */ /* 0x008fea0003900000 */
[----:B------:R-:W3:Y:S02]  /*a190*/  @!P1 SYNCS.PHASECHK.TRANS64 P1, [R2+URZ+0xf0], R5 ;  /* 0x0000f005020095a7 */ /* 0x000ee400080210ff */
[----:B---3--:R-:W-:Y:S05]  /*a1a0*/  @!P1 BRA `(.L_x_57) ;  /* 0xfffffffc00f09947 */ /* 0x008fea000383ffff */
[----:B------:R-:W-:Y:S05]  /*a1b0*/  BRA `(.L_x_164) ;  /* 0xffffff9000247947 */ /* 0x000fea000383ffff */
.L_x_60:
[----:B------:R-:W-:-:S07]  /*a1c0*/  MOV R0, UR4 ;  /* 0x0000000400007c02 */ /* 0x000fce0008000f00 */
.L_x_165:
[----:B--2---:R2:W3:Y:S02]  /*a1d0*/  SYNCS.PHASECHK.TRANS64.TRYWAIT P0, [R0+URZ+0x100], R3 ;  /* 0x00010003000075a7 */ /* 0x0044e400080011ff */
[----:B---3--:R-:W-:Y:S05]  /*a1e0*/  @!P0 NANOSLEEP.SYNCS 0x989680 ;  /* 0x009896800000895d */ /* 0x008fea0003900000 */
[----:B------:R-:W3:Y:S02]  /*a1f0*/  @!P0 SYNCS.PHASECHK.TRANS64 P0, [R0+URZ+0x100], R3 ;  /* 0x00010003000085a7 */ /* 0x000ee400080010ff */
[----:B---3--:R-:W-:Y:S05]  /*a200*/  @!P0 BRA `(.L_x_165) ;  /* 0xfffffffc00f08947 */ /* 0x008fea000383ffff */
[----:B------:R-:W-:Y:S05]  /*a210*/  BRA `(.L_x_59) ;  /* 0xffffff9000787947 */ /* 0x000fea000383ffff */
.L_x_67:
[----:B-1----:R1:W2:Y:S02]  /*a220*/  SYNCS.PHASECHK.TRANS64.TRYWAIT P1, [R0+URZ+0xf0], R5 ;  /* 0x0000f005000075a7 */ /* 0x0022a400080211ff */
[----:B--2---:R-:W-:Y:S05]  /*a230*/  @!P1 NANOSLEEP.SYNCS 0x989680 ;  /* 0x009896800000995d */ /* 0x004fea0003900000 */
[----:B------:R-:W2:Y:S02]  /*a240*/  @!P1 SYNCS.PHASECHK.TRANS64 P1, [R0+URZ+0xf0], R5 ;  /* 0x0000f005000095a7 */ /* 0x000ea400080210ff */
[----:B--2---:R-:W-:Y:S05]  /*a250*/  @!P1 BRA `(.L_x_67) ;  /* 0xfffffffc00f09947 */ /* 0x004fea000383ffff */
[----:B------:R-:W-:Y:S05]  /*a260*/  BRA `(.L_x_166) ;  /* 0xffffff9400e07947 */ /* 0x000fea000383ffff */
.L_x_68:
[----:B------:R-:W-:-:S07]  /*a270*/  MOV R3, UR23 ;  /* 0x0000001700037c02 */ /* 0x000fce0008000f00 */
.L_x_167:
[----:B-1----:R1:W2:Y:S02]  /*a280*/  SYNCS.PHASECHK.TRANS64.TRYWAIT P0, [R3+URZ+0x130], R0 ;  /* 0x00013000030075a7 */ /* 0x0022a400080011ff */
[----:B--2---:R-:W-:Y:S05]  /*a290*/  @!P0 NANOSLEEP.SYNCS 0x989680 ;  /* 0x009896800000895d */ /* 0x004fea0003900000 */
[----:B------:R-:W2:Y:S02]  /*a2a0*/  @!P0 SYNCS.PHASECHK.TRANS64 P0, [R3+URZ+0x130], R0 ;  /* 0x00013000030085a7 */ /* 0x000ea400080010ff */
[----:B--2---:R-:W-:Y:S05]  /*a2b0*/  @!P0 BRA `(.L_x_167) ;  /* 0xfffffffc00f08947 */ /* 0x004fea000383ffff */
[----:B------:R-:W-:Y:S05]  /*a2c0*/  BRA `(.L_x_168) ;  /* 0xffffff9800307947 */ /* 0x000fea000383ffff */
.L_x_71:
[----:B------:R-:W-:Y:S07]  /*a2d0*/  MOV R0, UR5 ;  /* 0x0000000500007c02 */ /* 0x000fee0008000f00 */
.L_x_169:
[----:B-1----:R1:W2:Y:S02]  /*a2e0*/  SYNCS.PHASECHK.TRANS64.TRYWAIT P0, [R0+URZ], R3 ;  /* 0x00000003000075a7 */ /* 0x0022a400080011ff */
[----:B--2---:R-:W-:Y:S05]  /*a2f0*/  @!P0 NANOSLEEP.SYNCS 0x989680 ;  /* 0x009896800000895d */ /* 0x004fea0003900000 */
[----:B------:R-:W2:Y:S02]  /*a300*/  @!P0 SYNCS.PHASECHK.TRANS64 P0, [R0+URZ], R3 ;  /* 0x00000003000085a7 */ /* 0x000ea400080010ff */
[----:B--2---:R-:W-:Y:S05]  /*a310*/  @!P0 BRA `(.L_x_169) ;  /* 0xfffffffc00f08947 */ /* 0x004fea000383ffff */
[----:B------:R-:W-:Y:S05]  /*a320*/  BRA `(.L_x_70) ;  /* 0xffffff98004c7947 */ /* 0x000fea000383ffff */
.L_x_74:
[----:B------:R-:W-:-:S07]  /*a330*/  MOV R0, UR4 ;  /* 0x0000000400007c02 */ /* 0x000fce0008000f00 */
.L_x_170:
[----:B--2---:R2:W4:Y:S02]  /*a340*/  SYNCS.PHASECHK.TRANS64.TRYWAIT P0, [R0+URZ], R3 ;  /* 0x00000003000075a7 */ /* 0x00452400080011ff */
[----:B----4-:R-:W-:Y:S05]  /*a350*/  @!P0 NANOSLEEP.SYNCS 0x989680 ;  /* 0x009896800000895d */ /* 0x010fea0003900000 */
[----:B------:R-:W4:Y:S02]  /*a360*/  @!P0 SYNCS.PHASECHK.TRANS64 P0, [R0+URZ], R3 ;  /* 0x00000003000085a7 */ /* 0x000f2400080010ff */
[----:B----4-:R-:W-:Y:S05]  /*a370*/  @!P0 BRA `(.L_x_170) ;  /* 0xfffffffc00f08947 */ /* 0x010fea000383ffff */
[----:B------:R-:W-:Y:S05]  /*a380*/  BRA `(.L_x_171) ;  /* 0xffffff9c00007947 */ /* 0x000fea000383ffff */
.L_x_75:
[----:B------:R-:W-:-:S07]  /*a390*/  MOV R0, UR5 ;  /* 0x0000000500007c02 */ /* 0x000fce0008000f00 */
.L_x_172:
[----:B-1----:R1:W2:Y:S02]  /*a3a0*/  SYNCS.PHASECHK.TRANS64.TRYWAIT P0, [R0+URZ], R3 ;  /* 0x00000003000075a7 */ /* 0x0022a400080011ff */
[----:B--2---:R-:W-:Y:S05]  /*a3b0*/  @!P0 NANOSLEEP.SYNCS 0x989680 ;  /* 0x009896800000895d */ /* 0x004fea0003900000 */
[----:B------:R-:W2:Y:S02]  /*a3c0*/  @!P0 SYNCS.PHASECHK.TRANS64 P0, [R0+URZ], R3 ;  /* 0x00000003000085a7 */ /* 0x000ea400080010ff */
[----:B--2---:R-:W-:Y:S05]  /*a3d0*/  @!P0 BRA `(.L_x_172) ;  /* 0xfffffffc00f08947 */ /* 0x004fea000383ffff */
[----:B------:R-:W-:Y:S05]  /*a3e0*/  BRA `(.L_x_173) ;  /* 0xffffff9c000c7947 */ /* 0x000fea000383ffff */
.L_x_76:
[----:B------:R-:W-:-:S07]  /*a3f0*/  MOV R0, UR5 ;  /* 0x0000000500007c02 */ /* 0x000fce0008000f00 */
.L_x_174:
[----:B-1----:R1:W2:Y:S02]  /*a400*/  SYNCS.PHASECHK.TRANS64.TRYWAIT P0, [R0+URZ], R3 ;  /* 0x00000003000075a7 */ /* 0x0022a400080011ff */
[----:B--2---:R-:W-:Y:S05]  /*a410*/  @!P0 NANOSLEEP.SYNCS 0x989680 ;  /* 0x009896800000895d */ /* 0x004fea0003900000 */
[----:B------:R-:W2:Y:S02]  /*a420*/  @!P0 SYNCS.PHASECHK.TRANS64 P0, [R0+URZ], R3 ;  /* 0x00000003000085a7 */ /* 0x000ea400080010ff */
[----:B--2---:R-:W-:Y:S05]  /*a430*/  @!P0 BRA `(.L_x_174) ;  /* 0xfffffffc00f08947 */ /* 0x004fea000383ffff */
[----:B------:R-:W-:Y:S05]  /*a440*/  BRA `(.L_x_175) ;  /* 0xffffff9c00187947 */ /* 0x000fea000383ffff */
.L_x_77:
[----:B------:R-:W-:-:S07]  /*a450*/  MOV R0, UR4 ;  /* 0x0000000400007c02 */ /* 0x000fce0008000f00 */
.L_x_176:
[----:B-1----:R1:W2:Y:S02]  /*a460*/  SYNCS.PHASECHK.TRANS64.TRYWAIT P0, [R0+URZ], R3 ;  /* 0x00000003000075a7 */ /* 0x0022a400080011ff */
[----:B--2---:R-:W-:Y:S05]  /*a470*/  @!P0 NANOSLEEP.SYNCS 0x989680 ;  /* 0x009896800000895d */ /* 0x004fea0003900000 */
[----:B------:R-:W2:Y:S02]  /*a480*/  @!P0 SYNCS.PHASECHK.TRANS64 P0, [R0+URZ], R3 ;  /* 0x00000003000085a7 */ /* 0x000ea400080010ff */
[----:B--2---:R-:W-:Y:S05]  /*a490*/  @!P0 BRA `(.L_x_176) ;  /* 0xfffffffc00f08947 */ /* 0x004fea000383ffff */
[----:B------:R-:W-:Y:S05]  /*a4a0*/  BRA `(.L_x_177) ;  /* 0xffffff9c00247947 */ /* 0x000fea000383ffff */
.L_x_82:
[----:B--2---:R2:W3:Y:S02]  /*a4b0*/  SYNCS.PHASECHK.TRANS64.TRYWAIT P0, [R12+URZ+0xf0], R9 ;  /* 0x0000f0090c0075a7 */ /* 0x0044e400080011ff */
[----:B---3--:R-:W-:Y:S05]  /*a4c0*/  @!P0 NANOSLEEP.SYNCS 0x989680 ;  /* 0x009896800000895d */ /* 0x008fea0003900000 */
[----:B------:R-:W3:Y:S02]  /*a4d0*/  @!P0 SYNCS.PHASECHK.TRANS64 P0, [R12+URZ+0xf0], R9 ;  /* 0x0000f0090c0085a7 */ /* 0x000ee400080010ff */
[----:B---3--:R-:W-:Y:S05]  /*a4e0*/  @!P0 BRA `(.L_x_82) ;  /* 0xfffffffc00f08947 */ /* 0x008fea000383ffff */
[----:B------:R-:W-:Y:S05]  /*a4f0*/  BRA `(.L_x_178) ;  /* 0xffffffa000547947 */ /* 0x000fea000383ffff */
.L_x_85:
[----:B------:R-:W-:Y:S07]  /*a500*/  MOV R0, UR21 ;  /* 0x0000001500007c02 */ /* 0x000fee0008000f00 */
.L_x_179:
[----:B--2---:R2:W3:Y:S02]  /*a510*/  SYNCS.PHASECHK.TRANS64.TRYWAIT P2, [R0+URZ+0xe8], R11 ;  /* 0x0000e80b000075a7 */ /* 0x0044e400080411ff */
[----:B---3--:R-:W-:Y:S05]  /*a520*/  @!P2 NANOSLEEP.SYNCS 0x989680 ;  /* 0x009896800000a95d */ /* 0x008fea0003900000 */
[----:B------:R-:W3:Y:S02]  /*a530*/  @!P2 SYNCS.PHASECHK.TRANS64 P2, [R0+URZ+0xe8], R11 ;  /* 0x0000e80b0000a5a7 */ /* 0x000ee400080410ff */
[----:B---3--:R-:W-:Y:S05]  /*a540*/  @!P2 BRA `(.L_x_179) ;  /* 0xfffffffc00f0a947 */ /* 0x008fea000383ffff */
[----:B------:R-:W-:Y:S05]  /*a550*/  BRA `(.L_x_84) ;  /* 0xffffffa400bc7947 */ /* 0x000fea000383ffff */
.L_x_88:
[----:B--2---:R-:W-:Y:S07]  /*a560*/  MOV R0, UR21 ;  /* 0x0000001500007c02 */ /* 0x004fee0008000f00 */
.L_x_180:
[----:B--2---:R2:W3:Y:S02]  /*a570*/  SYNCS.PHASECHK.TRANS64.TRYWAIT P0, [R0+URZ+0xc0], R9 ;  /* 0x0000c009000075a7 */ /* 0x0044e400080011ff */
[----:B---3--:R-:W-:Y:S05]  /*a580*/  @!P0 NANOSLEEP.SYNCS 0x989680 ;  /* 0x009896800000895d */ /* 0x008fea0003900000 */
[----:B------:R-:W3:Y:S02]  /*a590*/  @!P0 SYNCS.PHASECHK.TRANS64 P0, [R0+URZ+0xc0], R9 ;  /* 0x0000c009000085a7 */ /* 0x000ee400080010ff */
[----:B---3--:R-:W-:Y:S05]  /*a5a0*/  @!P0 BRA `(.L_x_180) ;  /* 0xfffffffc00f08947 */ /* 0x008fea000383ffff */
[----:B------:R-:W-:Y:S05]  /*a5b0*/  BRA `(.L_x_181) ;  /* 0xffffffa800187947 */ /* 0x000fea000383ffff */
.L_x_89:
[----:B------:R-:W-:Y:S07]  /*a5c0*/  MOV R0, UR21 ;  /* 0x0000001500007c02 */ /* 0x000fee0008000f00 */
.L_x_182:
[----:B--2---:R2:W3:Y:S02]  /*a5d0*/  SYNCS.PHASECHK.TRANS64.TRYWAIT P0, [R0+URZ+0xc8], R9 ;  /* 0x0000c809000075a7 */ /* 0x0044e400080011ff */
[----:B---3--:R-:W-:Y:S05]  /*a5e0*/  @!P0 NANOSLEEP.SYNCS 0x989680 ;  /* 0x009896800000895d */ /* 0x008fea0003900000 */
[----:B------:R-:W3:Y:S02]  /*a5f0*/  @!P0 SYNCS.PHASECHK.TRANS64 P0, [R0+URZ+0xc8], R9 ;  /* 0x0000c809000085a7 */ /* 0x000ee400080010ff */
[----:B---3--:R-:W-:Y:S05]  /*a600*/  @!P0 BRA `(.L_x_182) ;  /* 0xfffffffc00f08947 */ /* 0x008fea000383ffff */
[----:B------:R-:W-:Y:S05]  /*a610*/  BRA `(.L_x_183) ;  /* 0xffffffa800507947 */ /* 0x000fea000383ffff */
.L_x_90:
[----:B------:R-:W-:Y:S07]  /*a620*/  MOV R0, UR21 ;  /* 0x0000001500007c02 */ /* 0x000fee0008000f00 */
.L_x_184:
[----:B--2---:R2:W3:Y:S02]  /*a630*/  SYNCS.PHASECHK.TRANS64.TRYWAIT P0, [R0+URZ+0xd0], R9 ;  /* 0x0000d009000075a7 */ /* 0x0044e400080011ff */
[----:B---3--:R-:W-:Y:S05]  /*a640*/  @!P0 NANOSLEEP.SYNCS 0x989680 ;  /* 0x009896800000895d */ /* 0x008fea0003900000 */
[----:B------:R-:W3:Y:S02]  /*a650*/  @!P0 SYNCS.PHASECHK.TRANS64 P0, [R0+URZ+0xd0], R9 ;  /* 0x0000d009000085a7 */ /* 0x000ee400080010ff */
[----:B---3--:R-:W-:Y:S05]  /*a660*/  @!P0 BRA `(.L_x_184) ;  /* 0xfffffffc00f08947 */ /* 0x008fea000383ffff */
[----:B------:R-:W-:Y:S05]  /*a670*/  BRA `(.L_x_185) ;  /* 0xffffffa800947947 */ /* 0x000fea000383ffff */
.L_x_91:
[----:B------:R-:W-:Y:S07]  /*a680*/  MOV R0, UR21 ;  /* 0x0000001500007c02 */ /* 0x000fee0008000f00 */
.L_x_186:
[----:B--2---:R2:W3:Y:S02]  /*a690*/  SYNCS.PHASECHK.TRANS64.TRYWAIT P0, [R0+URZ+0xd8], R9 ;  /* 0x0000d809000075a7 */ /* 0x0044e400080011ff */
[----:B---3--:R-:W-:Y:S05]  /*a6a0*/  @!P0 NANOSLEEP.SYNCS 0x989680 ;  /* 0x009896800000895d */ /* 0x008fea0003900000 */
[----:B------:R-:W3:Y:S02]  /*a6b0*/  @!P0 SYNCS.PHASECHK.TRANS64 P0, [R0+URZ+0xd8], R9 ;  /* 0x0000d809000085a7 */ /* 0x000ee400080010ff */
[----:B---3--:R-:W-:Y:S05]  /*a6c0*/  @!P0 BRA `(.L_x_186) ;  /* 0xfffffffc00f08947 */ /* 0x008fea000383ffff */
[----:B------:R-:W-:Y:S05]  /*a6d0*/  BRA `(.L_x_187) ;  /* 0xffffffa800d47947 */ /* 0x000fea000383ffff */
.L_x_93:
[----:B------:R-:W-:-:S07]  /*a6e0*/  MOV R0, UR21 ;  /* 0x0000001500007c02 */ /* 0x000fce0008000f00 */
.L_x_188:
[----:B---3--:R3:W4:Y:S02]  /*a6f0*/  SYNCS.PHASECHK.TRANS64.TRYWAIT P0, [R0+URZ+0xc0], R3 ;  /* 0x0000c003000075a7 */ /* 0x00872400080011ff */
[----:B----4-:R-:W-:Y:S05]  /*a700*/  @!P0 NANOSLEEP.SYNCS 0x989680 ;  /* 0x009896800000895d */ /* 0x010fea0003900000 */
[----:B------:R-:W4:Y:S02]  /*a710*/  @!P0 SYNCS.PHASECHK.TRANS64 P0, [R0+URZ+0xc0], R3 ;  /* 0x0000c003000085a7 */ /* 0x000f2400080010ff */
[----:B----4-:R-:W-:Y:S05]  /*a720*/  @!P0 BRA `(.L_x_188) ;  /* 0xfffffffc00f08947 */ /* 0x010fea000383ffff */
[----:B------:R-:W-:Y:S05]  /*a730*/  BRA `(.L_x_189) ;  /* 0xffffffac00447947 */ /* 0x000fea000383ffff */
.L_x_94:
[----:B---3--:R-:W-:-:S07]  /*a740*/  MOV R0, UR21 ;  /* 0x0000001500007c02 */ /* 0x008fce0008000f00 */
.L_x_190:
[----:B---3--:R3:W4:Y:S02]  /*a750*/  SYNCS.PHASECHK.TRANS64.TRYWAIT P0, [R0+URZ+0xc8], R3 ;  /* 0x0000c803000075a7 */ /* 0x00872400080011ff */
[----:B----4-:R-:W-:Y:S05]  /*a760*/  @!P0 NANOSLEEP.SYNCS 0x989680 ;  /* 0x009896800000895d */ /* 0x010fea0003900000 */
[----:B------:R-:W4:Y:S02]  /*a770*/  @!P0 SYNCS.PHASECHK.TRANS64 P0, [R0+URZ+0xc8], R3 ;  /* 0x0000c803000085a7 */ /* 0x000f2400080010ff */
[----:B----4-:R-:W-:Y:S05]  /*a780*/  @!P0 BRA `(.L_x_190) ;  /* 0xfffffffc00f08947 */ /* 0x010fea000383ffff */
[----:B------:R-:W-:Y:S05]  /*a790*/  BRA `(.L_x_191) ;  /* 0xffffffac00347947 */ /* 0x000fea000383ffff */
.L_x_95:
[----:B---3--:R-:W-:-:S07]  /*a7a0*/  MOV R0, UR21 ;  /* 0x0000001500007c02 */ /* 0x008fce0008000f00 */
.L_x_192:
[----:B---3--:R3:W4:Y:S02]  /*a7b0*/  SYNCS.PHASECHK.TRANS64.TRYWAIT P0, [R0+URZ+0xd0], R3 ;  /* 0x0000d003000075a7 */ /* 0x00872400080011ff */
[----:B----4-:R-:W-:Y:S05]  /*a7c0*/  @!P0 NANOSLEEP.SYNCS 0x989680 ;  /* 0x009896800000895d */ /* 0x010fea0003900000 */
[----:B------:R-:W4:Y:S02]  /*a7d0*/  @!P0 SYNCS.PHASECHK.TRANS64 P0, [R0+URZ+0xd0], R3 ;  /* 0x0000d003000085a7 */ /* 0x000f2400080010ff */
[----:B----4-:R-:W-:Y:S05]  /*a7e0*/  @!P0 BRA `(.L_x_192) ;  /* 0xfffffffc00f08947 */ /* 0x010fea000383ffff */
[----:B------:R-:W-:Y:S05]  /*a7f0*/  BRA `(.L_x_193) ;  /* 0xffffffac00247947 */ /* 0x000fea000383ffff */
.L_x_97:
[----:B--2---:R2:W3:Y:S02]  /*a800*/  SYNCS.PHASECHK.TRANS64.TRYWAIT P0, [R3+URZ+0xf0], R0 ;  /* 0x0000f000030075a7 */ /* 0x0044e400080011ff */
[----:B---3--:R-:W-:Y:S05]  /*a810*/  @!P0 NANOSLEEP.SYNCS 0x989680 ;  /* 0x009896800000895d */ /* 0x008fea0003900000 */
[----:B------:R-:W3:Y:S02]  /*a820*/  @!P0 SYNCS.PHASECHK.TRANS64 P0, [R3+URZ+0xf0], R0 ;  /* 0x0000f000030085a7 */ /* 0x000ee400080010ff */
[----:B---3--:R-:W-:Y:S05]  /*a830*/  @!P0 BRA `(.L_x_97) ;  /* 0xfffffffc00f08947 */ /* 0x008fea000383ffff */
[----:B------:R-:W-:Y:S05]  /*a840*/  BRA `(.L_x_194) ;  /* 0xffffffac00f47947 */ /* 0x000fea000383ffff */
.L_x_108:
[----:B--2---:R2:W1:Y:S02]  /*a850*/  SYNCS.PHASECHK.TRANS64.TRYWAIT P1, [R2+URZ+0xa0], R3 ;  /* 0x0000a003020075a7 */ /* 0x00446400080211ff */
[----:B-1----:R-:W-:Y:S05]  /*a860*/  @!P1 NANOSLEEP.SYNCS 0x989680 ;  /* 0x009896800000995d */ /* 0x002fea0003900000 */
[----:B------:R-:W1:Y:S02]  /*a870*/  @!P1 SYNCS.PHASECHK.TRANS64 P1, [R2+URZ+0xa0], R3 ;  /* 0x0000a003020095a7 */ /* 0x000e6400080210ff */
[----:B-1----:R-:W-:Y:S05]  /*a880*/  @!P1 BRA `(.L_x_108) ;  /* 0xfffffffc00f09947 */ /* 0x002fea000383ffff */
[----:B------:R-:W-:Y:S05]  /*a890*/  BRA `(.L_x_107) ;  /* 0xffffffbc00587947 */ /* 0x000fea000383ffff */
.L_x_110:
[----:B--2---:R2:W3:Y:S02]  /*a8a0*/  SYNCS.PHASECHK.TRANS64.TRYWAIT P0, [R71+URZ+0x110], R4 ;  /* 0x00011004470075a7 */ /* 0x0044e400080011ff */
[----:B---3--:R-:W-:Y:S05]  /*a8b0*/  @!P0 NANOSLEEP.SYNCS 0x989680 ;  /* 0x009896800000895d */ /* 0x008fea0003900000 */
[----:B------:R-:W3:Y:S02]  /*a8c0*/  @!P0 SYNCS.PHASECHK.TRANS64 P0, [R71+URZ+0x110], R4 ;  /* 0x00011004470085a7 */ /* 0x000ee400080010ff */
[----:B---3--:R-:W-:Y:S05]  /*a8d0*/  @!P0 BRA `(.L_x_110) ;  /* 0xfffffffc00f08947 */ /* 0x008fea000383ffff */
[----:B------:R-:W-:Y:S05]  /*a8e0*/  BRA `(.L_x_109) ;  /* 0xffffffbc00a87947 */ /* 0x000fea000383ffff */
.L_x_118:
[----:B---3--:R3:W4:Y:S02]  /*a8f0*/  SYNCS.PHASECHK.TRANS64.TRYWAIT P0, [R105+URZ+0xa0], R4 ;  /* 0x0000a004690075a7 */ /* 0x00872400080011ff */
[----:B----4-:R-:W-:Y:S05]  /*a900*/  @!P0 NANOSLEEP.SYNCS 0x989680 ;  /* 0x009896800000895d */ /* 0x010fea0003900000 */
[----:B------:R-:W4:Y:S02]  /*a910*/  @!P0 SYNCS.PHASECHK.TRANS64 P0, [R105+URZ+0xa0], R4 ;  /* 0x0000a004690085a7 */ /* 0x000f2400080010ff */
[----:B----4-:R-:W-:Y:S05]  /*a920*/  @!P0 BRA `(.L_x_118) ;  /* 0xfffffffc00f08947 */ /* 0x010fea000383ffff */
[----:B------:R-:W-:Y:S05]  /*a930*/  BRA `(.L_x_117) ;  /* 0xffffffc8009c7947 */ /* 0x000fea000383ffff */
.L_x_126:
[----:B---3--:R3:W4:Y:S02]  /*a940*/  SYNCS.PHASECHK.TRANS64.TRYWAIT P0, [R105+URZ+0xa0], R4 ;  /* 0x0000a004690075a7 */ /* 0x00872400080011ff */
[----:B----4-:R-:W-:Y:S05]  /*a950*/  @!P0 NANOSLEEP.SYNCS 0x989680 ;  /* 0x009896800000895d */ /* 0x010fea0003900000 */
[----:B------:R-:W4:Y:S02]  /*a960*/  @!P0 SYNCS.PHASECHK.TRANS64 P0, [R105+URZ+0xa0], R4 ;  /* 0x0000a004690085a7 */ /* 0x000f2400080010ff */
[----:B----4-:R-:W-:Y:S05]  /*a970*/  @!P0 BRA `(.L_x_126) ;  /* 0xfffffffc00f08947 */ /* 0x010fea000383ffff */
[----:B------:R-:W-:Y:S05]  /*a980*/  BRA `(.L_x_125) ;  /* 0xffffffd400dc7947 */ /* 0x000fea000383ffff */
.L_x_134:
[----:B---3--:R3:W4:Y:S02]  /*a990*/  SYNCS.PHASECHK.TRANS64.TRYWAIT P0, [R103+URZ+0xa0], R4 ;  /* 0x0000a004670075a7 */ /* 0x00872400080011ff */
[----:B----4-:R-:W-:Y:S05]  /*a9a0*/  @!P0 NANOSLEEP.SYNCS 0x989680 ;  /* 0x009896800000895d */ /* 0x010fea0003900000 */
[----:B------:R-:W4:Y:S02]  /*a9b0*/  @!P0 SYNCS.PHASECHK.TRANS64 P0, [R103+URZ+0xa0], R4 ;  /* 0x0000a004670085a7 */ /* 0x000f2400080010ff */
[----:B----4-:R-:W-:Y:S05]  /*a9c0*/  @!P0 BRA `(.L_x_134) ;  /* 0xfffffffc00f08947 */ /* 0x010fea000383ffff */
[----:B------:R-:W-:Y:S05]  /*a9d0*/  BRA `(.L_x_133) ;  /* 0xffffffe400287947 */ /* 0x000fea000383ffff */
        .weak           $__internal_0_$__cuda_sm10x_tcgen05_guardrail_trap_col_being_dealloced_not_returned_by_alloc
        .type           $__internal_0_$__cuda_sm10x_tcgen05_guardrail_trap_col_being_dealloced_not_returned_by_alloc,@function
        .size           $__internal_0_$__cuda_sm10x_tcgen05_guardrail_trap_col_being_dealloced_not_returned_by_alloc,($__internal_1_$__cuda_sm10x_tcgen05_guardrail_trap_phase_invalid_during_alloc - $__internal_0_$__cuda_sm10x_tcgen05_guardrail_trap_col_being_dealloced_not_returned_by_alloc)
$__internal_0_$__cuda_sm10x_tcgen05_guardrail_trap_col_being_dealloced_not_returned_by_alloc:
[----:B------:R-:W-:Y:S05]  /*a9e0*/  BPT.TRAP 0x1 ;  /* 0x000000040000795c */ /* 0x000fea0000300000 */
[----:B------:R-:W-:-:S04]  /*a9f0*/  HFMA2 R3, -RZ, RZ, 0, 0 ;  /* 0x00000000ff037431 */ /* 0x000fc800000001ff */
[----:B------:R-:W-:Y:S05]  /*aa00*/  RET.REL.NODEC R2 `(_ZN7cutlass13device_kernelINS_4gemm6kernel13GemmUniversalIN4cute5tupleIJiiiiEEENS1_10collective13CollectiveMmaINS1_35MainloopSm100TmaUmmaWarpSpecializedILi10ELi2ELi4ENS5_IJNS4_1CILi2EEENSA_ILi4EEENSA_ILi1EEEEEEEENS5_IJNSA_ILi64EEENSA_ILi256EEESG_EEENS_12float_e4m3_tENS5_IJlSD_lEEESJ_SK_NS4_8TiledMMAINS4_8MMA_AtomIJNS4_10MMA_TraitsINS4_19SM100_MMA_F8F6F4_SSEJSJ_SJ_fSG_SH_NS4_17integral_constantINS4_4UMMA5MajorELSR_0EEESS_NSP_INSQ_7ScaleInELST_0EEESU_EEEEEENS4_6LayoutINS5_IJSD_SD_SD_EEENS5_IJNSA_ILi0EEESZ_SZ_EEEEENS5_IJNS4_10UnderscoreES12_S12_EEEEENS4_23SM90_TMA_LOAD_MULTICASTENS4_14ComposedLayoutINS4_7SwizzleILi2ELi4ELi3EEENS4_18smem_ptr_flag_bitsILi8EEENSX_INS5_IJNSA_ILi8EEESG_EEENS5_IJSG_SD_EEEEEEEvNS4_8identityES15_S1F_vS1G_EENS_8epilogue10collective18CollectiveEpilogueINS1I_23Sm100TmaWarpSpecializedILi4ELi2ELi32ELb0ELb0EEEJSI_NS5_IJNSX_ISG_SD_EES1N_EEESJ_SK_SJ_SK_NS1I_6fusion15FusionCallbacksIS1M_NS1P_17LinearCombinationISJ_fSJ_fLNS_15FloatRoundStyleE2EEESI_S1O_JEEENS4_5SM1004TMEM4LOAD26SM100_TMEM_LOAD_16dp32b32xENS4_13SM90_TMA_LOADES1F_NS4_39AutoVectorizingCopyWithAssumedAlignmentILi128EEENS4_14SM90_TMA_STOREES1F_S21_S21_EEEvvEEEEvNT_6ParamsE) ;  /* 0xffffff54027c7950 */ /* 0x000fea0003c3ffff */
        .weak           $__internal_1_$__cuda_sm10x_tcgen05_guardrail_trap_phase_invalid_during_alloc
        .type           $__internal_1_$__cuda_sm10x_tcgen05_guardrail_trap_phase_invalid_during_alloc,@function
        .size           $__internal_1_$__cuda_sm10x_tcgen05_guardrail_trap_phase_invalid_during_alloc,($__internal_2_$__cuda_sm10x_tcgen05_guardrail_trap_unallocated_columns_being_dealloced - $__internal_1_$__cuda_sm10x_tcgen05_guardrail_trap_phase_invalid_during_alloc)
$__internal_1_$__cuda_sm10x_tcgen05_guardrail_trap_phase_invalid_during_alloc:
[----:B------:R-:W-:Y:S05]  /*aa10*/  BPT.TRAP 0x1 ;  /* 0x000000040000795c */ /* 0x000fea0000300000 */
[----:B------:R-:W-:-:S04]  /*aa20*/  MOV R5, 0x0 ;  /* 0x0000000000057802 */ /* 0x000fc80000000f00 */
[----:B------:R-:W-:Y:S05]  /*aa30*/  RET.REL.NODEC R4 `(_ZN7cutlass13device_kernelINS_4gemm6kernel13GemmUniversalIN4cute5tupleIJiiiiEEENS1_10collective13CollectiveMmaINS1_35MainloopSm100TmaUmmaWarpSpecializedILi10ELi2ELi4ENS5_IJNS4_1CILi2EEENSA_ILi4EEENSA_ILi1EEEEEEEENS5_IJNSA_ILi64EEENSA_ILi256EEESG_EEENS_12float_e4m3_tENS5_IJlSD_lEEESJ_SK_NS4_8TiledMMAINS4_8MMA_AtomIJNS4_10MMA_TraitsINS4_19SM100_MMA_F8F6F4_SSEJSJ_SJ_fSG_SH_NS4_17integral_constantINS4_4UMMA5MajorELSR_0EEESS_NSP_INSQ_7ScaleInELST_0EEESU_EEEEEENS4_6LayoutINS5_IJSD_SD_SD_EEENS5_IJNSA_ILi0EEESZ_SZ_EEEEENS5_IJNS4_10UnderscoreES12_S12_EEEEENS4_23SM90_TMA_LOAD_MULTICASTENS4_14ComposedLayoutINS4_7SwizzleILi2ELi4ELi3EEENS4_18smem_ptr_flag_bitsILi8EEENSX_INS5_IJNSA_ILi8EEESG_EEENS5_IJSG_SD_EEEEEEEvNS4_8identityES15_S1F_vS1G_EENS_8epilogue10collective18CollectiveEpilogueINS1I_23Sm100TmaWarpSpecializedILi4ELi2ELi32ELb0ELb0EEEJSI_NS5_IJNSX_ISG_SD_EES1N_EEESJ_SK_SJ_SK_NS1I_6fusion15FusionCallbacksIS1M_NS1P_17LinearCombinationISJ_fSJ_fLNS_15FloatRoundStyleE2EEESI_S1O_JEEENS4_5SM1004TMEM4LOAD26SM100_TMEM_LOAD_16dp32b32xENS4_13SM90_TMA_LOADES1F_NS4_39AutoVectorizingCopyWithAssumedAlignmentILi128EEENS4_14SM90_TMA_STOREES1F_S21_S21_EEEvvEEEEvNT_6ParamsE) ;  /* 0xffffff5404707950 */ /* 0x000fea0003c3ffff */
        .weak           $__internal_2_$__cuda_sm10x_tcgen05_guardrail_trap_unallocated_columns_being_dealloced
        .type           $__internal_2_$__cuda_sm10x_tcgen05_guardrail_trap_unallocated_columns_being_dealloced,@function
        .size           $__internal_2_$__cuda_sm10x_tcgen05_guardrail_trap_unallocated_columns_being_dealloced,(.L_x_196 - $__internal_2_$__cuda_sm10x_tcgen05_guardrail_trap_unallocated_columns_being_dealloced)
$__internal_2_$__cuda_sm10x_tcgen05_guardrail_trap_unallocated_columns_being_dealloced:
[----:B------:R-:W-:Y:S05]  /*aa40*/  BPT.TRAP 0x1 ;  /* 0x000000040000795c */ /* 0x000fea0000300000 */
[----:B------:R-:W-:-:S04]  /*aa50*/  HFMA2 R3, -RZ, RZ, 0, 0 ;  /* 0x00000000ff037431 */ /* 0x000fc800000001ff */
[----:B------:R-:W-:Y:S05]  /*aa60*/  RET.REL.NODEC R2 `(_ZN7cutlass13device_kernelINS_4gemm6kernel13GemmUniversalIN4cute5tupleIJiiiiEEENS1_10collective13CollectiveMmaINS1_35MainloopSm100TmaUmmaWarpSpecializedILi10ELi2ELi4ENS5_IJNS4_1CILi2EEENSA_ILi4EEENSA_ILi1EEEEEEEENS5_IJNSA_ILi64EEENSA_ILi256EEESG_EEENS_12float_e4m3_tENS5_IJlSD_lEEESJ_SK_NS4_8TiledMMAINS4_8MMA_AtomIJNS4_10MMA_TraitsINS4_19SM100_MMA_F8F6F4_SSEJSJ_SJ_fSG_SH_NS4_17integral_constantINS4_4UMMA5MajorELSR_0EEESS_NSP_INSQ_7ScaleInELST_0EEESU_EEEEEENS4_6LayoutINS5_IJSD_SD_SD_EEENS5_IJNSA_ILi0EEESZ_SZ_EEEEENS5_IJNS4_10UnderscoreES12_S12_EEEEENS4_23SM90_TMA_LOAD_MULTICASTENS4_14ComposedLayoutINS4_7SwizzleILi2ELi4ELi3EEENS4_18smem_ptr_flag_bitsILi8EEENSX_INS5_IJNSA_ILi8EEESG_EEENS5_IJSG_SD_EEEEEEEvNS4_8identityES15_S1F_vS1G_EENS_8epilogue10collective18CollectiveEpilogueINS1I_23Sm100TmaWarpSpecializedILi4ELi2ELi32ELb0ELb0EEEJSI_NS5_IJNSX_ISG_SD_EES1N_EEESJ_SK_SJ_SK_NS1I_6fusion15FusionCallbacksIS1M_NS1P_17LinearCombinationISJ_fSJ_fLNS_15FloatRoundStyleE2EEESI_S1O_JEEENS4_5SM1004TMEM4LOAD26SM100_TMEM_LOAD_16dp32b32xENS4_13SM90_TMA_LOADES1F_NS4_39AutoVectorizingCopyWithAssumedAlignmentILi128EEENS4_14SM90_TMA_STOREES1F_S21_S21_EEEvvEEEEvNT_6ParamsE) ;  /* 0xffffff5402647950 */ /* 0x000fea0003c3ffff */
.L_x_195:
[----:B------:R-:W-:-:S00]  /*aa70*/  BRA `(.L_x_195) ;  /* 0xfffffffc00fc7947 */ /* 0x000fc0000383ffff */
[----:B------:R-:W-:-:S00]  /*aa80*/  NOP ;  /* 0x0000000000007918 */ /* 0x000fc00000000000 */
[----:B------:R-:W-:-:S00]  /*aa90*/  NOP ;  /* 0x0000000000007918 */ /* 0x000fc00000000000 */
[----:B------:R-:W-:-:S00]  /*aaa0*/  NOP ;  /* 0x0000000000007918 */ /* 0x000fc00000000000 */
[----:B------:R-:W-:-:S00]  /*aab0*/  NOP ;  /* 0x0000000000007918 */ /* 0x000fc00000000000 */
[----:B------:R-:W-:-:S00]  /*aac0*/  NOP ;  /* 0x0000000000007918 */ /* 0x000fc00000000000 */
[----:B------:R-:W-:-:S00]  /*aad0*/  NOP ;  /* 0x0000000000007918 */ /* 0x000fc00000000000 */
[----:B------:R-:W-:-:S00]  /*aae0*/  NOP ;  /* 0x0000000000007918 */ /* 0x000fc00000000000 */
[----:B------:R-:W-:-:S00]  /*aaf0*/  NOP ;  /* 0x0000000000007918 */ /* 0x000fc00000000000 */
.L_x_196:


//--------------------- .nv.global.init           --------------------------
	.section	.nv.global.init,"aw",@progbits
.nv.global.init:
	.type		$str$27,@object
	.size		$str$27,($str$28 - $str$27)
$str$27:
        /*0000*/ 	.byte	0x28, 0x61, 0x64, 0x64, 0x72, 0x65, 0x73, 0x73, 0x20, 0x26, 0x20, 0x6d, 0x61, 0x73, 0x6b, 0x29
        /*0010*/ 	.byte	0x20, 0x3d, 0x3d, 0x20, 0x30, 0x00
	.type		$str$28,@object
	.size		$str$28,($str$26 - $str$28)
$str$28:
        /*0016*/ 	.byte	0x2f, 0x74, 0x6d, 0x70, 0x2f, 0x63, 0x75, 0x74, 0x6c, 0x61, 0x73, 0x73, 0x5f, 0x73, 0x77, 0x65
        /*0026*/ 	.byte	0x65, 0x70, 0x5f, 0x73, 0x72, 0x63, 0x2f, 0x69, 0x6e, 0x63, 0x6c, 0x75, 0x64, 0x65, 0x2f, 0x63
        /*0036*/ 	.byte	0x75, 0x74, 0x65, 0x2f, 0x70, 0x6f, 0x69, 0x6e, 0x74, 0x65, 0x72, 0x5f, 0x66, 0x6c, 0x61, 0x67
        /*0046*/ 	.byte	0x67, 0x65, 0x64, 0x2e, 0x68, 0x70, 0x70, 0x00
	.type		$str$26,@object
	.size		$str$26,($str$25 - $str$26)
$str$26:
        /*004e*/ 	.byte	0x2f, 0x74, 0x6d, 0x70, 0x2f, 0x63, 0x75, 0x74, 0x6c, 0x61, 0x73, 0x73, 0x5f, 0x73, 0x77, 0x65
        /*005e*/ 	.byte	0x65, 0x70, 0x5f, 0x73, 0x72, 0x63, 0x2f, 0x69, 0x6e, 0x63, 0x6c, 0x75, 0x64, 0x65, 0x2f, 0x63
        /*006e*/ 	.byte	0x75, 0x74, 0x65, 0x2f, 0x61, 0x74, 0x6f, 0x6d, 0x2f, 0x63, 0x6f, 0x70, 0x79, 0x5f, 0x74, 0x72
        /*007e*/ 	.byte	0x61, 0x69, 0x74, 0x73, 0x5f, 0x73, 0x6d, 0x31, 0x30, 0x30, 0x2e, 0x68, 0x70, 0x70, 0x00
	.type		$str$25,@object
	.size		$str$25,(__unnamed_1 - $str$25)
$str$25:
        /*008d*/ 	.byte	0x28, 0x28, 0x75, 0x69, 0x6e, 0x74, 0x33, 0x32, 0x5f, 0x74, 0x28, 0x74, 0x68, 0x72, 0x65, 0x61
        /*009d*/ 	.byte	0x64, 0x49, 0x64, 0x78, 0x2e, 0x78, 0x29, 0x20, 0x2f, 0x20, 0x33, 0x32, 0x29, 0x20, 0x25, 0x20
        /*00ad*/ 	.byte	0x34, 0x29, 0x20, 0x3d, 0x3d, 0x20, 0x28, 0x28, 0x28, 0x74, 0x6d, 0x65, 0x6d, 0x5f, 0x61, 0x64
        /*00bd*/ 	.byte	0x64, 0x72, 0x20, 0x3e, 0x3e, 0x20, 0x31, 0x36, 0x29, 0x20, 0x2f, 0x20, 0x33, 0x32, 0x29, 0x20
        /*00cd*/ 	.byte	0x25, 0x20, 0x34, 0x29, 0x00
	.type		__unnamed_1,@object
	.size		__unnamed_1,(__unnamed_2 - __unnamed_1)
__unnamed_1:
        /*00d2*/ 	.byte	0x61, 0x75, 0x74, 0x6f, 0x20, 0x63, 0x75, 0x74, 0x65, 0x3a, 0x3a, 0x61, 0x73, 0x5f, 0x70, 0x6f
        /* <DEDUP_REMOVED lines=24> */
        /*0262*/ 	.byte	0x3c, 0x34, 0x30, 0x39, 0x36, 0x3e, 0x3e, 0x3e, 0x3e, 0x5d, 0x00
	.type		__unnamed_2,@object
	.size		__unnamed_2,(__unnamed_3 - __unnamed_2)
__unnamed_2:
        /* <DEDUP_REMOVED lines=26> */
	.type		__unnamed_3,@object
	.size		__unnamed_3,(.L_3 - __unnamed_3)
__unnamed_3:
        /* <DEDUP_REMOVED lines=40> */
        /*0688*/ 	.byte	0x74, 0x65, 0x3a, 0x3a, 0x43, 0x3c, 0x30, 0x3e, 0x3e, 0x3e, 0x3e, 0x5d, 0x00
.L_3:


//--------------------- .nv.shared._ZN7cutlass13device_kernelINS_4gemm6kernel13GemmUniversalIN4cute5tupleIJiiiiEEENS1_10collective13CollectiveMmaINS1_35MainloopSm100TmaUmmaWarpSpecializedILi10ELi2ELi4ENS5_IJNS4_1CILi2EEENSA_ILi4EEENSA_ILi1EEEEEEEENS5_IJNSA_ILi64EEENSA_ILi256EEESG_EEENS_12float_e4m3_tENS5_IJlSD_lEEESJ_SK_NS4_8TiledMMAINS4_8MMA_AtomIJNS4_10MMA_TraitsINS4_19SM100_MMA_F8F6F4_SSEJSJ_SJ_fSG_SH_NS4_17integral_constantINS4_4UMMA5MajorELSR_0EEESS_NSP_INSQ_7ScaleInELST_0EEESU_EEEEEENS4_6LayoutINS5_IJSD_SD_SD_EEENS5_IJNSA_ILi0EEESZ_SZ_EEEEENS5_IJNS4_10UnderscoreES12_S12_EEEEENS4_23SM90_TMA_LOAD_MULTICASTENS4_14ComposedLayoutINS4_7SwizzleILi2ELi4ELi3EEENS4_18smem_ptr_flag_bitsILi8EEENSX_INS5_IJNSA_ILi8EEESG_EEENS5_IJSG_SD_EEEEEEEvNS4_8identityES15_S1F_vS1G_EENS_8epilogue10collective18CollectiveEpilogueINS1I_23Sm100TmaWarpSpecializedILi4ELi2ELi32ELb0ELb0EEEJSI_NS5_IJNSX_ISG_SD_EES1N_EEESJ_SK_SJ_SK_NS1I_6fusion15FusionCallbacksIS1M_NS1P_17LinearCombinationISJ_fSJ_fLNS_15FloatRoundStyleE2EEESI_S1O_JEEENS4_5SM1004TMEM4LOAD26SM100_TMEM_LOAD_16dp32b32xENS4_13SM90_TMA_LOADES1F_NS4_39AutoVectorizingCopyWithAssumedAlignmentILi128EEENS4_14SM90_TMA_STOREES1F_S21_S21_EEEvvEEEEvNT_6ParamsE --------------------------
	.section	.nv.shared._ZN7cutlass13device_kernelINS_4gemm6kernel13GemmUniversalIN4cute5tupleIJiiiiEEENS1_10collective13CollectiveMmaINS1_35MainloopSm100TmaUmmaWarpSpecializedILi10ELi2ELi4ENS5_IJNS4_1CILi2EEENSA_ILi4EEENSA_ILi1EEEEEEEENS5_IJNSA_ILi64EEENSA_ILi256EEESG_EEENS_12float_e4m3_tENS5_IJlSD_lEEESJ_SK_NS4_8TiledMMAINS4_8MMA_AtomIJNS4_10MMA_TraitsINS4_19SM100_MMA_F8F6F4_SSEJSJ_SJ_fSG_SH_NS4_17integral_constantINS4_4UMMA5MajorELSR_0EEESS_NSP_INSQ_7ScaleInELST_0EEESU_EEEEEENS4_6LayoutINS5_IJSD_SD_SD_EEENS5_IJNSA_ILi0EEESZ_SZ_EEEEENS5_IJNS4_10UnderscoreES12_S12_EEEEENS4_23SM90_TMA_LOAD_MULTICASTENS4_14ComposedLayoutINS4_7SwizzleILi2ELi4ELi3EEENS4_18smem_ptr_flag_bitsILi8EEENSX_INS5_IJNSA_ILi8EEESG_EEENS5_IJSG_SD_EEEEEEEvNS4_8identityES15_S1F_vS1G_EENS_8epilogue10collective18CollectiveEpilogueINS1I_23Sm100TmaWarpSpecializedILi4ELi2ELi32ELb0ELb0EEEJSI_NS5_IJNSX_ISG_SD_EES1N_EEESJ_SK_SJ_SK_NS1I_6fusion15FusionCallbacksIS1M_NS1P_17LinearCombinationISJ_fSJ_fLNS_15FloatRoundStyleE2EEESI_S1O_JEEENS4_5SM1004TMEM4LOAD26SM100_TMEM_LOAD_16dp32b32xENS4_13SM90_TMA_LOADES1F_NS4_39AutoVectorizingCopyWithAssumedAlignmentILi128EEENS4_14SM90_TMA_STOREES1F_S21_S21_EEEvvEEEEvNT_6ParamsE,"aw",@nobits
	.sectionflags	@""
	.align	16
	.zero		1024


//--------------------- .nv.shared.reserved.0     --------------------------
	.section	.nv.shared.reserved.0,"aw",@nobits
	.weak		__nv_reservedSMEM_offset_0_alias
	.size		__nv_reservedSMEM_offset_0_alias, 0, 64
	.other		__nv_reservedSMEM_offset_0_alias,@"STO_CUDA_RESERVED_SHARED STV_DEFAULT"
__nv_reservedSMEM_offset_0_alias:
	.zero		0
.nv.shared.reserved.0:
	.zero		64
	.weak		__nv_reservedSMEM_tcgen05_partition
	.type		__nv_reservedSMEM_tcgen05_partition,@object
	.size		__nv_reservedSMEM_tcgen05_partition,(.L_0 - __nv_reservedSMEM_tcgen05_partition)
__nv_reservedSMEM_tcgen05_partition:
	.zero		32
.L_0:


//--------------------- .nv.global                --------------------------
	.section	.nv.global,"aw",@nobits
.nv.global:
	.type		_ZN40_INTERNAL_f9bec053_4_k_cu_8ecffc24_314734cute1_E,@object
	.size		_ZN40_INTERNAL_f9bec053_4_k_cu_8ecffc24_314734cute1_E,(_ZN40_INTERNAL_f9bec053_4_k_cu_8ecffc24_314734cuda3std3__45__cpo6cbeginE - _ZN40_INTERNAL_f9bec053_4_k_cu_8ecffc24_314734cute1_E)
_ZN40_INTERNAL_f9bec053_4_k_cu_8ecffc24_314734cute1_E:
	.zero		1
	.type		_ZN40_INTERNAL_f9bec053_4_k_cu_8ecffc24_314734cuda3std3__45__cpo6cbeginE,@object
	.size		_ZN40_INTERNAL_f9bec053_4_k_cu_8ecffc24_314734cuda3std3__45__cpo6cbeginE,(_ZN40_INTERNAL_f9bec053_4_k_cu_8ecffc24_314734cuda3std3__48in_placeE - _ZN40_INTERNAL_f9bec053_4_k_cu_8ecffc24_314734cuda3std3__45__cpo6cbeginE)
_ZN40_INTERNAL_f9bec053_4_k_cu_8ecffc24_314734cuda3std3__45__cpo6cbeginE:
	.zero		1
	.type		_ZN40_INTERNAL_f9bec053_4_k_cu_8ecffc24_314734cuda3std3__48in_placeE,@object
	.size		_ZN40_INTERNAL_f9bec053_4_k_cu_8ecffc24_314734cuda3std3__48in_placeE,(_ZN40_INTERNAL_f9bec053_4_k_cu_8ecffc24_314734cuda3std6ranges3__45__cpo9iter_moveE - _ZN40_INTERNAL_f9bec053_4_k_cu_8ecffc24_314734cuda3std3__48in_placeE)
_ZN40_INTERNAL_f9bec053_4_k_cu_8ecffc24_314734cuda3std3__48in_placeE:
	.zero		1
	.type		_ZN40_INTERNAL_f9bec053_4_k_cu_8ecffc24_314734cuda3std6ranges3__45__cpo9iter_moveE,@object
	.size		_ZN40_INTERNAL_f9bec053_4_k_cu_8ecffc24_314734cuda3std6ranges3__45__cpo9iter_moveE,(_ZN40_INTERNAL_f9bec053_4_k_cu_8ecffc24_314734cuda3std3__45__cpo5beginE - _ZN40_INTERNAL_f9bec053_4_k_cu_8ecffc24_314734cuda3std6ranges3__45__cpo9iter_moveE)
_ZN40_INTERNAL_f9bec053_4_k_cu_8ecffc24_314734cuda3std6ranges3__45__cpo9iter_moveE:
	.zero		1
	.type		_ZN40_INTERNAL_f9bec053_4_k_cu_8ecffc24_314734cuda3std3__45__cpo5beginE,@object
	.size		_ZN40_INTERNAL_f9bec053_4_k_cu_8ecffc24_314734cuda3std3__45__cpo5beginE,(_ZN40_INTERNAL_f9bec053_4_k_cu_8ecffc24_314734cuda3std3__442_GLOBAL__N__f9bec053_4_k_cu_8ecffc24_314736ignoreE - _ZN40_INTERNAL_f9bec053_4_k_cu_8ecffc24_314734cuda3std3__45__cpo5beginE)
_ZN40_INTERNAL_f9bec053_4_k_cu_8ecffc24_314734cuda3std3__45__cpo5beginE:
	.zero		1
	.type		_ZN40_INTERNAL_f9bec053_4_k_cu_8ecffc24_314734cuda3std3__442_GLOBAL__N__f9bec053_4_k_cu_8ecffc24_314736ignoreE,@object
	.size		_ZN40_INTERNAL_f9bec053_4_k_cu_8ecffc24_314734cuda3std3__442_GLOBAL__N__f9bec053_4_k_cu_8ecffc24_314736ignoreE,(_ZN40_INTERNAL_f9bec053_4_k_cu_8ecffc24_314734cute7productE - _ZN40_INTERNAL_f9bec053_4_k_cu_8ecffc24_314734cuda3std3__442_GLOBAL__N__f9bec053_4_k_cu_8ecffc24_314736ignoreE)
_ZN40_INTERNAL_f9bec053_4_k_cu_8ecffc24_314734cuda3std3__442_GLOBAL__N__f9bec053_4_k_cu_8ecffc24_314736ignoreE:
	.zero		1
	.type		_ZN40_INTERNAL_f9bec053_4_k_cu_8ecffc24_314734cute7productE,@object
	.size		_ZN40_INTERNAL_f9bec053_4_k_cu_8ecffc24_314734cute7productE,(_ZN40_INTERNAL_f9bec053_4_k_cu_8ecffc24_314734cuda3std3__45__cpo3endE - _ZN40_INTERNAL_f9bec053_4_k_cu_8ecffc24_314734cute7productE)
_ZN40_INTERNAL_f9bec053_4_k_cu_8ecffc24_314734cute7productE:
	.zero		1
	.type		_ZN40_INTERNAL_f9bec053_4_k_cu_8ecffc24_314734cuda3std3__45__cpo3endE,@object
	.size		_ZN40_INTERNAL_f9bec053_4_k_cu_8ecffc24_314734cuda3std3__45__cpo3endE,(_ZN40_INTERNAL_f9bec053_4_k_cu_8ecffc24_314734cuda3std3__419piecewise_constructE - _ZN40_INTERNAL_f9bec053_4_k_cu_8ecffc24_314734cuda3std3__45__cpo3endE)
_ZN40_INTERNAL_f9bec053_4_k_cu_8ecffc24_314734cuda3std3__45__cpo3endE:
	.zero		1
	.type		_ZN40_INTERNAL_f9bec053_4_k_cu_8ecffc24_314734cuda3std3__419piecewise_constructE,@object
	.size		_ZN40_INTERNAL_f9bec053_4_k_cu_8ecffc24_314734cuda3std3__419piecewise_constructE,(_ZN40_INTERNAL_f9bec053_4_k_cu_8ecffc24_314734cuda3std3__45__cpo4cendE - _ZN40_INTERNAL_f9bec053_4_k_cu_8ecffc24_314734cuda3std3__419piecewise_constructE)
_ZN40_INTERNAL_f9bec053_4_k_cu_8ecffc24_314734cuda3std3__419piecewise_constructE:
	.zero		1
	.type		_ZN40_INTERNAL_f9bec053_4_k_cu_8ecffc24_314734cuda3std3__45__cpo4cendE,@object
	.size		_ZN40_INTERNAL_f9bec053_4_k_cu_8ecffc24_314734cuda3std3__45__cpo4cendE,(_ZN40_INTERNAL_f9bec053_4_k_cu_8ecffc24_314734cuda3std6ranges3__45__cpo4swapE - _ZN40_INTERNAL_f9bec053_4_k_cu_8ecffc24_314734cuda3std3__45__cpo4cendE)
_ZN40_INTERNAL_f9bec053_4_k_cu_8ecffc24_314734cuda3std3__45__cpo4cendE:
	.zero		1
	.type		_ZN40_INTERNAL_f9bec053_4_k_cu_8ecffc24_314734cuda3std6ranges3__45__cpo4swapE,@object
	.size		_ZN40_INTERNAL_f9bec053_4_k_cu_8ecffc24_314734cuda3std6ranges3__45__cpo4swapE,(.L_11 - _ZN40_INTERNAL_f9bec053_4_k_cu_8ecffc24_314734cuda3std6ranges3__45__cpo4swapE)
_ZN40_INTERNAL_f9bec053_4_k_cu_8ecffc24_314734cuda3std6ranges3__45__cpo4swapE:
	.zero		1
.L_11:


//--------------------- .nv.constant0._ZN7cutlass13device_kernelINS_4gemm6kernel13GemmUniversalIN4cute5tupleIJiiiiEEENS1_10collective13CollectiveMmaINS1_35MainloopSm100TmaUmmaWarpSpecializedILi10ELi2ELi4ENS5_IJNS4_1CILi2EEENSA_ILi4EEENSA_ILi1EEEEEEEENS5_IJNSA_ILi64EEENSA_ILi256EEESG_EEENS_12float_e4m3_tENS5_IJlSD_lEEESJ_SK_NS4_8TiledMMAINS4_8MMA_AtomIJNS4_10MMA_TraitsINS4_19SM100_MMA_F8F6F4_SSEJSJ_SJ_fSG_SH_NS4_17integral_constantINS4_4UMMA5MajorELSR_0EEESS_NSP_INSQ_7ScaleInELST_0EEESU_EEEEEENS4_6LayoutINS5_IJSD_SD_SD_EEENS5_IJNSA_ILi0EEESZ_SZ_EEEEENS5_IJNS4_10UnderscoreES12_S12_EEEEENS4_23SM90_TMA_LOAD_MULTICASTENS4_14ComposedLayoutINS4_7SwizzleILi2ELi4ELi3EEENS4_18smem_ptr_flag_bitsILi8EEENSX_INS5_IJNSA_ILi8EEESG_EEENS5_IJSG_SD_EEEEEEEvNS4_8identityES15_S1F_vS1G_EENS_8epilogue10collective18CollectiveEpilogueINS1I_23Sm100TmaWarpSpecializedILi4ELi2ELi32ELb0ELb0EEEJSI_NS5_IJNSX_ISG_SD_EES1N_EEESJ_SK_SJ_SK_NS1I_6fusion15FusionCallbacksIS1M_NS1P_17LinearCombinationISJ_fSJ_fLNS_15FloatRoundStyleE2EEESI_S1O_JEEENS4_5SM1004TMEM4LOAD26SM100_TMEM_LOAD_16dp32b32xENS4_13SM90_TMA_LOADES1F_NS4_39AutoVectorizingCopyWithAssumedAlignmentILi128EEENS4_14SM90_TMA_STOREES1F_S21_S21_EEEvvEEEEvNT_6ParamsE --------------------------
	.section	.nv.constant0._ZN7cutlass13device_kernelINS_4gemm6kernel13GemmUniversalIN4cute5tupleIJiiiiEEENS1_10collective13CollectiveMmaINS1_35MainloopSm100TmaUmmaWarpSpecializedILi10ELi2ELi4ENS5_IJNS4_1CILi2EEENSA_ILi4EEENSA_ILi1EEEEEEEENS5_IJNSA_ILi64EEENSA_ILi256EEESG_EEENS_12float_e4m3_tENS5_IJlSD_lEEESJ_SK_NS4_8TiledMMAINS4_8MMA_AtomIJNS4_10MMA_TraitsINS4_19SM100_MMA_F8F6F4_SSEJSJ_SJ_fSG_SH_NS4_17integral_constantINS4_4UMMA5MajorELSR_0EEESS_NSP_INSQ_7ScaleInELST_0EEESU_EEEEEENS4_6LayoutINS5_IJSD_SD_SD_EEENS5_IJNSA_ILi0EEESZ_SZ_EEEEENS5_IJNS4_10UnderscoreES12_S12_EEEEENS4_23SM90_TMA_LOAD_MULTICASTENS4_14ComposedLayoutINS4_7SwizzleILi2ELi4ELi3EEENS4_18smem_ptr_flag_bitsILi8EEENSX_INS5_IJNSA_ILi8EEESG_EEENS5_IJSG_SD_EEEEEEEvNS4_8identityES15_S1F_vS1G_EENS_8epilogue10collective18CollectiveEpilogueINS1I_23Sm100TmaWarpSpecializedILi4ELi2ELi32ELb0ELb0EEEJSI_NS5_IJNSX_ISG_SD_EES1N_EEESJ_SK_SJ_SK_NS1I_6fusion15FusionCallbacksIS1M_NS1P_17LinearCombinationISJ_fSJ_fLNS_15FloatRoundStyleE2EEESI_S1O_JEEENS4_5SM1004TMEM4LOAD26SM100_TMEM_LOAD_16dp32b32xENS4_13SM90_TMA_LOADES1F_NS4_39AutoVectorizingCopyWithAssumedAlignmentILi128EEENS4_14SM90_TMA_STOREES1F_S21_S21_EEEvvEEEEvNT_6ParamsE,"a",@progbits
	.sectionflags	@""
	.align	4
.nv.constant0._ZN7cutlass13device_kernelINS_4gemm6kernel13GemmUniversalIN4cute5tupleIJiiiiEEENS1_10collective13CollectiveMmaINS1_35MainloopSm100TmaUmmaWarpSpecializedILi10ELi2ELi4ENS5_IJNS4_1CILi2EEENSA_ILi4EEENSA_ILi1EEEEEEEENS5_IJNSA_ILi64EEENSA_ILi256EEESG_EEENS_12float_e4m3_tENS5_IJlSD_lEEESJ_SK_NS4_8TiledMMAINS4_8MMA_AtomIJNS4_10MMA_TraitsINS4_19SM100_MMA_F8F6F4_SSEJSJ_SJ_fSG_SH_NS4_17integral_constantINS4_4UMMA5MajorELSR_0EEESS_NSP_INSQ_7ScaleInELST_0EEESU_EEEEEENS4_6LayoutINS5_IJSD_SD_SD_EEENS5_IJNSA_ILi0EEESZ_SZ_EEEEENS5_IJNS4_10UnderscoreES12_S12_EEEEENS4_23SM90_TMA_LOAD_MULTICASTENS4_14ComposedLayoutINS4_7SwizzleILi2ELi4ELi3EEENS4_18smem_ptr_flag_bitsILi8EEENSX_INS5_IJNSA_ILi8EEESG_EEENS5_IJSG_SD_EEEEEEEvNS4_8identityES15_S1F_vS1G_EENS_8epilogue10collective18CollectiveEpilogueINS1I_23Sm100TmaWarpSpecializedILi4ELi2ELi32ELb0ELb0EEEJSI_NS5_IJNSX_ISG_SD_EES1N_EEESJ_SK_SJ_SK_NS1I_6fusion15FusionCallbacksIS1M_NS1P_17LinearCombinationISJ_fSJ_fLNS_15FloatRoundStyleE2EEESI_S1O_JEEENS4_5SM1004TMEM4LOAD26SM100_TMEM_LOAD_16dp32b32xENS4_13SM90_TMA_LOADES1F_NS4_39AutoVectorizingCopyWithAssumedAlignmentILi128EEENS4_14SM90_TMA_STOREES1F_S21_S21_EEEvvEEEEvNT_6ParamsE:
	.zero		2944


//--------------------- SYMBOLS --------------------------

	.type		.nv.reservedSmem.offset0,@object
	.size		.nv.reservedSmem.offset0,0x4
	.type		.nv.reservedSmem.cap,@object
	.size		.nv.reservedSmem.cap,0x4
	.type		__assertfail,@function
